//
// Generated by NVIDIA NVVM Compiler
//
// Compiler Build ID: CL-36424714
// Cuda compilation tools, release 13.0, V13.0.88
// Based on NVVM 20.0.0
//

.version 9.0
.target sm_100
.address_size 64

	// .globl	three_dim_median_filter

.visible .entry three_dim_median_filter(
	.param .u64 .ptr .align 1 three_dim_median_filter_param_0,
	.param .u64 .ptr .align 1 three_dim_median_filter_param_1,
	.param .u32 three_dim_median_filter_param_2,
	.param .u32 three_dim_median_filter_param_3,
	.param .u32 three_dim_median_filter_param_4,
	.param .u32 three_dim_median_filter_param_5,
	.param .u32 three_dim_median_filter_param_6
)
{
	.local .align 4 .b8 	__local_depot0[100];
	.reg .b64 	%SP;
	.reg .b64 	%SPL;
	.reg .pred 	%p<18>;
	.reg .b32 	%r<94>;
	.reg .b32 	%f<11>;
	.reg .b64 	%rd<45>;

	mov.u64 	%SPL, __local_depot0;
	ld.param.u64 	%rd4, [three_dim_median_filter_param_0];
	ld.param.u64 	%rd5, [three_dim_median_filter_param_1];
	ld.param.u32 	%r48, [three_dim_median_filter_param_2];
	ld.param.u32 	%r49, [three_dim_median_filter_param_3];
	ld.param.u32 	%r45, [three_dim_median_filter_param_4];
	ld.param.u32 	%r46, [three_dim_median_filter_param_5];
	ld.param.u32 	%r47, [three_dim_median_filter_param_6];
	cvta.to.global.u64 	%rd1, %rd5;
	add.u64 	%rd2, %SPL, 0;
	mov.u32 	%r50, %ctaid.x;
	mov.u32 	%r51, %ntid.x;
	mov.u32 	%r52, %tid.x;
	mad.lo.s32 	%r1, %r50, %r51, %r52;
	mov.u32 	%r53, %ctaid.y;
	mov.u32 	%r54, %ntid.y;
	mov.u32 	%r55, %tid.y;
	mad.lo.s32 	%r56, %r53, %r54, %r55;
	mov.u32 	%r57, %ctaid.z;
	mov.u32 	%r58, %ntid.z;
	mul.lo.s32 	%r3, %r57, %r58;
	mov.u32 	%r4, %tid.z;
	add.s32 	%r5, %r3, %r4;
	setp.ge.u32 	%p1, %r1, %r48;
	setp.ge.u32 	%p2, %r56, %r49;
	or.pred  	%p3, %p1, %p2;
	setp.ge.u32 	%p4, %r5, %r45;
	or.pred  	%p5, %p3, %p4;
	@%p5 bra 	$L__BB0_20;
	add.s32 	%r6, %r46, %r56;
	setp.ge.u32 	%p6, %r56, %r6;
	@%p6 bra 	$L__BB0_13;
	add.s32 	%r7, %r47, %r5;
	add.s32 	%r9, %r47, -1;
	add.s32 	%r60, %r9, %r45;
	mul.lo.s32 	%r8, %r60, %r1;
	and.b32  	%r10, %r47, 3;
	add.s32 	%r11, %r5, 3;
	add.s32 	%r62, %r5, %r47;
	neg.s32 	%r12, %r62;
	add.s32 	%r63, %r49, %r46;
	add.s32 	%r13, %r63, -1;
	mov.b32 	%r86, 0;
	mov.u32 	%r82, %r56;
$L__BB0_3:
	mov.u32 	%r15, %r86;
	setp.ge.u32 	%p7, %r5, %r7;
	@%p7 bra 	$L__BB0_12;
	setp.eq.s32 	%p8, %r10, 0;
	add.s32 	%r65, %r82, %r8;
	mul.lo.s32 	%r16, %r65, %r13;
	mov.u32 	%r84, %r5;
	mov.u32 	%r86, %r15;
	@%p8 bra 	$L__BB0_8;
	add.s32 	%r84, %r5, 1;
	setp.eq.s32 	%p9, %r10, 1;
	add.s32 	%r18, %r5, %r16;
	mul.wide.u32 	%rd7, %r18, 4;
	add.s64 	%rd8, %rd1, %rd7;
	ld.global.f32 	%f3, [%rd8];
	mul.wide.u32 	%rd9, %r15, 4;
	add.s64 	%rd10, %rd2, %rd9;
	st.local.f32 	[%rd10], %f3;
	add.s32 	%r86, %r15, 1;
	@%p9 bra 	$L__BB0_8;
	add.s32 	%r84, %r5, 2;
	setp.eq.s32 	%p10, %r10, 2;
	add.s32 	%r66, %r18, 1;
	mul.wide.u32 	%rd11, %r66, 4;
	add.s64 	%rd12, %rd1, %rd11;
	ld.global.f32 	%f4, [%rd12];
	mul.wide.u32 	%rd13, %r86, 4;
	add.s64 	%rd14, %rd2, %rd13;
	st.local.f32 	[%rd14], %f4;
	add.s32 	%r86, %r15, 2;
	@%p10 bra 	$L__BB0_8;
	add.s32 	%r67, %r18, 2;
	mul.wide.u32 	%rd15, %r67, 4;
	add.s64 	%rd16, %rd1, %rd15;
	ld.global.f32 	%f5, [%rd16];
	mul.wide.u32 	%rd17, %r86, 4;
	add.s64 	%rd18, %rd2, %rd17;
	st.local.f32 	[%rd18], %f5;
	add.s32 	%r86, %r15, 3;
	mov.u32 	%r84, %r11;
$L__BB0_8:
	setp.lt.u32 	%p11, %r9, 3;
	@%p11 bra 	$L__BB0_12;
	add.s32 	%r89, %r12, %r84;
	add.s32 	%r68, %r84, %r16;
	add.s32 	%r88, %r68, 3;
	add.s32 	%r87, %r86, 1;
$L__BB0_10:
	add.s32 	%r69, %r87, -1;
	add.s32 	%r70, %r88, -2;
	add.s32 	%r71, %r88, -3;
	mul.wide.u32 	%rd19, %r71, 4;
	add.s64 	%rd20, %rd1, %rd19;
	ld.global.f32 	%f6, [%rd20];
	mul.wide.u32 	%rd21, %r69, 4;
	add.s64 	%rd22, %rd2, %rd21;
	st.local.f32 	[%rd22], %f6;
	add.s32 	%r72, %r87, 2;
	mul.wide.u32 	%rd23, %r70, 4;
	add.s64 	%rd24, %rd1, %rd23;
	ld.global.f32 	%f7, [%rd24];
	mul.wide.u32 	%rd25, %r87, 4;
	add.s64 	%rd26, %rd2, %rd25;
	st.local.f32 	[%rd26], %f7;
	add.s32 	%r73, %r87, 1;
	add.s32 	%r74, %r88, -1;
	mul.wide.u32 	%rd27, %r74, 4;
	add.s64 	%rd28, %rd1, %rd27;
	ld.global.f32 	%f8, [%rd28];
	mul.wide.u32 	%rd29, %r73, 4;
	add.s64 	%rd30, %rd2, %rd29;
	st.local.f32 	[%rd30], %f8;
	mul.wide.u32 	%rd31, %r88, 4;
	add.s64 	%rd32, %rd1, %rd31;
	ld.global.f32 	%f9, [%rd32];
	mul.wide.u32 	%rd33, %r72, 4;
	add.s64 	%rd34, %rd2, %rd33;
	st.local.f32 	[%rd34], %f9;
	add.s32 	%r89, %r89, 4;
	add.s32 	%r88, %r88, 4;
	add.s32 	%r87, %r87, 4;
	setp.ne.s32 	%p12, %r89, 0;
	@%p12 bra 	$L__BB0_10;
	add.s32 	%r86, %r87, -1;
$L__BB0_12:
	add.s32 	%r82, %r82, 1;
	setp.ne.s32 	%p13, %r82, %r6;
	@%p13 bra 	$L__BB0_3;
$L__BB0_13:
	mul.lo.s32 	%r38, %r47, %r46;
	setp.lt.s32 	%p14, %r38, 2;
	@%p14 bra 	$L__BB0_19;
	mov.b32 	%r91, 1;
$L__BB0_15:
	mul.wide.u32 	%rd35, %r91, 4;
	add.s64 	%rd36, %rd2, %rd35;
	ld.local.f32 	%f1, [%rd36];
	mov.u32 	%r92, %r91;
$L__BB0_16:
	add.s32 	%r41, %r92, -1;
	mul.wide.u32 	%rd37, %r41, 4;
	add.s64 	%rd3, %rd2, %rd37;
	ld.local.f32 	%f2, [%rd3];
	setp.leu.f32 	%p15, %f2, %f1;
	mov.u32 	%r93, %r92;
	@%p15 bra 	$L__BB0_18;
	st.local.f32 	[%rd3+4], %f2;
	setp.gt.s32 	%p16, %r92, 1;
	mov.b32 	%r93, 0;
	mov.u32 	%r92, %r41;
	@%p16 bra 	$L__BB0_16;
$L__BB0_18:
	mul.wide.s32 	%rd38, %r93, 4;
	add.s64 	%rd39, %rd2, %rd38;
	st.local.f32 	[%rd39], %f1;
	add.s32 	%r91, %r91, 1;
	setp.ne.s32 	%p17, %r91, %r38;
	@%p17 bra 	$L__BB0_15;
$L__BB0_19:
	shr.u32 	%r77, %r38, 31;
	add.s32 	%r78, %r38, %r77;
	shr.s32 	%r79, %r78, 1;
	mul.wide.s32 	%rd40, %r79, 4;
	add.s64 	%rd41, %rd2, %rd40;
	ld.local.f32 	%f10, [%rd41];
	mad.lo.s32 	%r80, %r45, %r1, %r56;
	mad.lo.s32 	%r81, %r80, %r49, %r5;
	cvta.to.global.u64 	%rd42, %rd4;
	mul.wide.u32 	%rd43, %r81, 4;
	add.s64 	%rd44, %rd42, %rd43;
	st.global.f32 	[%rd44], %f10;
$L__BB0_20:
	ret;

}
	// .globl	two_dim_median_filter
.visible .entry two_dim_median_filter(
	.param .u64 .ptr .align 1 two_dim_median_filter_param_0,
	.param .u64 .ptr .align 1 two_dim_median_filter_param_1,
	.param .u32 two_dim_median_filter_param_2,
	.param .u32 two_dim_median_filter_param_3,
	.param .u32 two_dim_median_filter_param_4,
	.param .u32 two_dim_median_filter_param_5
)
{
	.local .align 4 .b8 	__local_depot1[100];
	.reg .b64 	%SP;
	.reg .b64 	%SPL;
	.reg .pred 	%p<16>;
	.reg .b32 	%r<85>;
	.reg .b32 	%f<11>;
	.reg .b64 	%rd<45>;

	mov.u64 	%SPL, __local_depot1;
	ld.param.u64 	%rd4, [two_dim_median_filter_param_0];
	ld.param.u64 	%rd5, [two_dim_median_filter_param_1];
	ld.param.u32 	%r42, [two_dim_median_filter_param_2];
	ld.param.u32 	%r45, [two_dim_median_filter_param_3];
	ld.param.u32 	%r43, [two_dim_median_filter_param_4];
	ld.param.u32 	%r44, [two_dim_median_filter_param_5];
	cvta.to.global.u64 	%rd1, %rd5;
	add.u64 	%rd2, %SPL, 0;
	mov.u32 	%r47, %ctaid.y;
	mov.u32 	%r48, %ntid.y;
	mov.u32 	%r49, %tid.y;
	mad.lo.s32 	%r1, %r47, %r48, %r49;
	mov.u32 	%r50, %ctaid.z;
	mov.u32 	%r51, %ntid.z;
	mul.lo.s32 	%r2, %r50, %r51;
	mov.u32 	%r3, %tid.z;
	add.s32 	%r52, %r2, %r3;
	setp.ge.u32 	%p1, %r1, %r42;
	setp.ge.u32 	%p2, %r52, %r45;
	or.pred  	%p3, %p1, %p2;
	@%p3 bra 	$L__BB1_20;
	add.s32 	%r5, %r43, %r1;
	setp.ge.u32 	%p4, %r1, %r5;
	@%p4 bra 	$L__BB1_13;
	add.s32 	%r6, %r44, %r52;
	add.s32 	%r7, %r44, -1;
	and.b32  	%r8, %r44, 3;
	add.s32 	%r9, %r52, 1;
	add.s32 	%r10, %r52, 2;
	add.s32 	%r11, %r52, 3;
	add.s32 	%r55, %r52, %r44;
	neg.s32 	%r12, %r55;
	add.s32 	%r56, %r42, %r43;
	add.s32 	%r13, %r56, -1;
	mov.b32 	%r77, 0;
	mov.u32 	%r73, %r1;
$L__BB1_3:
	mov.u32 	%r15, %r77;
	setp.ge.u32 	%p5, %r52, %r6;
	@%p5 bra 	$L__BB1_12;
	setp.eq.s32 	%p6, %r8, 0;
	mul.lo.s32 	%r16, %r73, %r13;
	mov.u32 	%r75, %r52;
	mov.u32 	%r77, %r15;
	@%p6 bra 	$L__BB1_8;
	setp.eq.s32 	%p7, %r8, 1;
	add.s32 	%r17, %r52, %r16;
	mul.wide.u32 	%rd7, %r17, 4;
	add.s64 	%rd8, %rd1, %rd7;
	ld.global.f32 	%f3, [%rd8];
	mul.wide.u32 	%rd9, %r15, 4;
	add.s64 	%rd10, %rd2, %rd9;
	st.local.f32 	[%rd10], %f3;
	add.s32 	%r77, %r15, 1;
	mov.u32 	%r75, %r9;
	@%p7 bra 	$L__BB1_8;
	setp.eq.s32 	%p8, %r8, 2;
	add.s32 	%r58, %r17, 1;
	mul.wide.u32 	%rd11, %r58, 4;
	add.s64 	%rd12, %rd1, %rd11;
	ld.global.f32 	%f4, [%rd12];
	mul.wide.u32 	%rd13, %r77, 4;
	add.s64 	%rd14, %rd2, %rd13;
	st.local.f32 	[%rd14], %f4;
	add.s32 	%r77, %r15, 2;
	mov.u32 	%r75, %r10;
	@%p8 bra 	$L__BB1_8;
	add.s32 	%r59, %r17, 2;
	mul.wide.u32 	%rd15, %r59, 4;
	add.s64 	%rd16, %rd1, %rd15;
	ld.global.f32 	%f5, [%rd16];
	mul.wide.u32 	%rd17, %r77, 4;
	add.s64 	%rd18, %rd2, %rd17;
	st.local.f32 	[%rd18], %f5;
	add.s32 	%r77, %r15, 3;
	mov.u32 	%r75, %r11;
$L__BB1_8:
	setp.lt.u32 	%p9, %r7, 3;
	@%p9 bra 	$L__BB1_12;
	add.s32 	%r80, %r12, %r75;
	add.s32 	%r60, %r75, %r16;
	add.s32 	%r79, %r60, 3;
	add.s32 	%r78, %r77, 1;
$L__BB1_10:
	add.s32 	%r61, %r78, -1;
	add.s32 	%r62, %r79, -2;
	add.s32 	%r63, %r79, -3;
	mul.wide.u32 	%rd19, %r63, 4;
	add.s64 	%rd20, %rd1, %rd19;
	ld.global.f32 	%f6, [%rd20];
	mul.wide.u32 	%rd21, %r61, 4;
	add.s64 	%rd22, %rd2, %rd21;
	st.local.f32 	[%rd22], %f6;
	add.s32 	%r64, %r78, 2;
	mul.wide.u32 	%rd23, %r62, 4;
	add.s64 	%rd24, %rd1, %rd23;
	ld.global.f32 	%f7, [%rd24];
	mul.wide.u32 	%rd25, %r78, 4;
	add.s64 	%rd26, %rd2, %rd25;
	st.local.f32 	[%rd26], %f7;
	add.s32 	%r65, %r78, 1;
	add.s32 	%r66, %r79, -1;
	mul.wide.u32 	%rd27, %r66, 4;
	add.s64 	%rd28, %rd1, %rd27;
	ld.global.f32 	%f8, [%rd28];
	mul.wide.u32 	%rd29, %r65, 4;
	add.s64 	%rd30, %rd2, %rd29;
	st.local.f32 	[%rd30], %f8;
	mul.wide.u32 	%rd31, %r79, 4;
	add.s64 	%rd32, %rd1, %rd31;
	ld.global.f32 	%f9, [%rd32];
	mul.wide.u32 	%rd33, %r64, 4;
	add.s64 	%rd34, %rd2, %rd33;
	st.local.f32 	[%rd34], %f9;
	add.s32 	%r80, %r80, 4;
	add.s32 	%r79, %r79, 4;
	add.s32 	%r78, %r78, 4;
	setp.ne.s32 	%p10, %r80, 0;
	@%p10 bra 	$L__BB1_10;
	add.s32 	%r77, %r78, -1;
$L__BB1_12:
	add.s32 	%r73, %r73, 1;
	setp.ne.s32 	%p11, %r73, %r5;
	@%p11 bra 	$L__BB1_3;
$L__BB1_13:
	mul.lo.s32 	%r36, %r44, %r43;
	setp.lt.s32 	%p12, %r36, 2;
	@%p12 bra 	$L__BB1_19;
	mov.b32 	%r82, 1;
$L__BB1_15:
	mul.wide.u32 	%rd35, %r82, 4;
	add.s64 	%rd36, %rd2, %rd35;
	ld.local.f32 	%f1, [%rd36];
	mov.u32 	%r83, %r82;
$L__BB1_16:
	add.s32 	%r39, %r83, -1;
	mul.wide.u32 	%rd37, %r39, 4;
	add.s64 	%rd3, %rd2, %rd37;
	ld.local.f32 	%f2, [%rd3];
	setp.leu.f32 	%p13, %f2, %f1;
	mov.u32 	%r84, %r83;
	@%p13 bra 	$L__BB1_18;
	st.local.f32 	[%rd3+4], %f2;
	setp.gt.s32 	%p14, %r83, 1;
	mov.b32 	%r84, 0;
	mov.u32 	%r83, %r39;
	@%p14 bra 	$L__BB1_16;
$L__BB1_18:
	mul.wide.s32 	%rd38, %r84, 4;
	add.s64 	%rd39, %rd2, %rd38;
	st.local.f32 	[%rd39], %f1;
	add.s32 	%r82, %r82, 1;
	setp.ne.s32 	%p15, %r82, %r36;
	@%p15 bra 	$L__BB1_15;
$L__BB1_19:
	shr.u32 	%r69, %r36, 31;
	add.s32 	%r70, %r36, %r69;
	shr.s32 	%r71, %r70, 1;
	mul.wide.s32 	%rd40, %r71, 4;
	add.s64 	%rd41, %rd2, %rd40;
	ld.local.f32 	%f10, [%rd41];
	mad.lo.s32 	%r72, %r42, %r1, %r52;
	cvta.to.global.u64 	%rd42, %rd4;
	mul.wide.u32 	%rd43, %r72, 4;
	add.s64 	%rd44, %rd42, %rd43;
	st.global.f32 	[%rd44], %f10;
$L__BB1_20:
	ret;

}
	// .globl	two_dim_remove_light_outliers
.visible .entry two_dim_remove_light_outliers(
	.param .u64 .ptr .align 1 two_dim_remove_light_outliers_param_0,
	.param .u64 .ptr .align 1 two_dim_remove_light_outliers_param_1,
	.param .u32 two_dim_remove_light_outliers_param_2,
	.param .u32 two_dim_remove_light_outliers_param_3,
	.param .u32 two_dim_remove_light_outliers_param_4,
	.param .u32 two_dim_remove_light_outliers_param_5,
	.param .f32 two_dim_remove_light_outliers_param_6
)
{
	.local .align 4 .b8 	__local_depot2[100];
	.reg .b64 	%SP;
	.reg .b64 	%SPL;
	.reg .pred 	%p<17>;
	.reg .b32 	%r<86>;
	.reg .b32 	%f<14>;
	.reg .b64 	%rd<45>;

	mov.u64 	%SPL, __local_depot2;
	ld.param.u64 	%rd5, [two_dim_remove_light_outliers_param_0];
	ld.param.u64 	%rd6, [two_dim_remove_light_outliers_param_1];
	ld.param.u32 	%r46, [two_dim_remove_light_outliers_param_2];
	ld.param.u32 	%r47, [two_dim_remove_light_outliers_param_3];
	ld.param.u32 	%r44, [two_dim_remove_light_outliers_param_4];
	ld.param.u32 	%r45, [two_dim_remove_light_outliers_param_5];
	ld.param.f32 	%f4, [two_dim_remove_light_outliers_param_6];
	cvta.to.global.u64 	%rd1, %rd6;
	add.u64 	%rd2, %SPL, 0;
	mov.u32 	%r49, %ctaid.y;
	mov.u32 	%r50, %ntid.y;
	mov.u32 	%r51, %tid.y;
	mad.lo.s32 	%r74, %r49, %r50, %r51;
	mov.u32 	%r52, %ctaid.z;
	mov.u32 	%r53, %ntid.z;
	mul.lo.s32 	%r2, %r52, %r53;
	mov.u32 	%r3, %tid.z;
	add.s32 	%r54, %r2, %r3;
	mul.lo.s32 	%r5, %r46, %r74;
	add.s32 	%r6, %r46, -1;
	setp.ge.u32 	%p1, %r74, %r46;
	setp.ge.u32 	%p2, %r54, %r47;
	or.pred  	%p3, %p1, %p2;
	@%p3 bra 	$L__BB2_21;
	add.s32 	%r7, %r44, %r74;
	setp.ge.u32 	%p4, %r74, %r7;
	@%p4 bra 	$L__BB2_13;
	add.s32 	%r8, %r45, %r54;
	add.s32 	%r9, %r45, -1;
	and.b32  	%r10, %r45, 3;
	add.s32 	%r11, %r54, 1;
	add.s32 	%r12, %r54, 2;
	add.s32 	%r13, %r54, 3;
	add.s32 	%r57, %r54, %r45;
	neg.s32 	%r14, %r57;
	add.s32 	%r15, %r6, %r44;
	mov.b32 	%r78, 0;
$L__BB2_3:
	mov.u32 	%r17, %r78;
	setp.ge.u32 	%p5, %r54, %r8;
	@%p5 bra 	$L__BB2_12;
	setp.eq.s32 	%p6, %r10, 0;
	mul.lo.s32 	%r18, %r74, %r15;
	mov.u32 	%r76, %r54;
	mov.u32 	%r78, %r17;
	@%p6 bra 	$L__BB2_8;
	setp.eq.s32 	%p7, %r10, 1;
	add.s32 	%r19, %r54, %r18;
	mul.wide.u32 	%rd8, %r19, 4;
	add.s64 	%rd9, %rd1, %rd8;
	ld.global.f32 	%f5, [%rd9];
	mul.wide.u32 	%rd10, %r17, 4;
	add.s64 	%rd11, %rd2, %rd10;
	st.local.f32 	[%rd11], %f5;
	add.s32 	%r78, %r17, 1;
	mov.u32 	%r76, %r11;
	@%p7 bra 	$L__BB2_8;
	setp.eq.s32 	%p8, %r10, 2;
	add.s32 	%r59, %r19, 1;
	mul.wide.u32 	%rd12, %r59, 4;
	add.s64 	%rd13, %rd1, %rd12;
	ld.global.f32 	%f6, [%rd13];
	mul.wide.u32 	%rd14, %r78, 4;
	add.s64 	%rd15, %rd2, %rd14;
	st.local.f32 	[%rd15], %f6;
	add.s32 	%r78, %r17, 2;
	mov.u32 	%r76, %r12;
	@%p8 bra 	$L__BB2_8;
	add.s32 	%r60, %r19, 2;
	mul.wide.u32 	%rd16, %r60, 4;
	add.s64 	%rd17, %rd1, %rd16;
	ld.global.f32 	%f7, [%rd17];
	mul.wide.u32 	%rd18, %r78, 4;
	add.s64 	%rd19, %rd2, %rd18;
	st.local.f32 	[%rd19], %f7;
	add.s32 	%r78, %r17, 3;
	mov.u32 	%r76, %r13;
$L__BB2_8:
	setp.lt.u32 	%p9, %r9, 3;
	@%p9 bra 	$L__BB2_12;
	add.s32 	%r81, %r14, %r76;
	add.s32 	%r61, %r76, %r18;
	add.s32 	%r80, %r61, 3;
	add.s32 	%r79, %r78, 1;
$L__BB2_10:
	add.s32 	%r62, %r79, -1;
	add.s32 	%r63, %r80, -2;
	add.s32 	%r64, %r80, -3;
	mul.wide.u32 	%rd20, %r64, 4;
	add.s64 	%rd21, %rd1, %rd20;
	ld.global.f32 	%f8, [%rd21];
	mul.wide.u32 	%rd22, %r62, 4;
	add.s64 	%rd23, %rd2, %rd22;
	st.local.f32 	[%rd23], %f8;
	add.s32 	%r65, %r79, 2;
	mul.wide.u32 	%rd24, %r63, 4;
	add.s64 	%rd25, %rd1, %rd24;
	ld.global.f32 	%f9, [%rd25];
	mul.wide.u32 	%rd26, %r79, 4;
	add.s64 	%rd27, %rd2, %rd26;
	st.local.f32 	[%rd27], %f9;
	add.s32 	%r66, %r79, 1;
	add.s32 	%r67, %r80, -1;
	mul.wide.u32 	%rd28, %r67, 4;
	add.s64 	%rd29, %rd1, %rd28;
	ld.global.f32 	%f10, [%rd29];
	mul.wide.u32 	%rd30, %r66, 4;
	add.s64 	%rd31, %rd2, %rd30;
	st.local.f32 	[%rd31], %f10;
	mul.wide.u32 	%rd32, %r80, 4;
	add.s64 	%rd33, %rd1, %rd32;
	ld.global.f32 	%f11, [%rd33];
	mul.wide.u32 	%rd34, %r65, 4;
	add.s64 	%rd35, %rd2, %rd34;
	st.local.f32 	[%rd35], %f11;
	add.s32 	%r81, %r81, 4;
	add.s32 	%r80, %r80, 4;
	add.s32 	%r79, %r79, 4;
	setp.ne.s32 	%p10, %r81, 0;
	@%p10 bra 	$L__BB2_10;
	add.s32 	%r78, %r79, -1;
$L__BB2_12:
	add.s32 	%r74, %r74, 1;
	setp.ne.s32 	%p11, %r74, %r7;
	@%p11 bra 	$L__BB2_3;
$L__BB2_13:
	mul.lo.s32 	%r38, %r45, %r44;
	setp.lt.s32 	%p12, %r38, 2;
	@%p12 bra 	$L__BB2_19;
	mov.b32 	%r83, 1;
$L__BB2_15:
	mul.wide.u32 	%rd36, %r83, 4;
	add.s64 	%rd37, %rd2, %rd36;
	ld.local.f32 	%f1, [%rd37];
	mov.u32 	%r84, %r83;
$L__BB2_16:
	add.s32 	%r41, %r84, -1;
	mul.wide.u32 	%rd38, %r41, 4;
	add.s64 	%rd3, %rd2, %rd38;
	ld.local.f32 	%f2, [%rd3];
	setp.leu.f32 	%p13, %f2, %f1;
	mov.u32 	%r85, %r84;
	@%p13 bra 	$L__BB2_18;
	st.local.f32 	[%rd3+4], %f2;
	setp.gt.s32 	%p14, %r84, 1;
	mov.b32 	%r85, 0;
	mov.u32 	%r84, %r41;
	@%p14 bra 	$L__BB2_16;
$L__BB2_18:
	mul.wide.s32 	%rd39, %r85, 4;
	add.s64 	%rd40, %rd2, %rd39;
	st.local.f32 	[%rd40], %f1;
	add.s32 	%r83, %r83, 1;
	setp.ne.s32 	%p15, %r83, %r38;
	@%p15 bra 	$L__BB2_15;
$L__BB2_19:
	shr.u32 	%r70, %r38, 31;
	add.s32 	%r71, %r38, %r70;
	shr.s32 	%r72, %r71, 1;
	mul.wide.s32 	%rd41, %r72, 4;
	add.s64 	%rd42, %rd2, %rd41;
	ld.local.f32 	%f3, [%rd42];
	add.s32 	%r73, %r5, %r54;
	cvta.to.global.u64 	%rd43, %rd5;
	mul.wide.u32 	%rd44, %r73, 4;
	add.s64 	%rd4, %rd43, %rd44;
	ld.global.f32 	%f12, [%rd4];
	sub.f32 	%f13, %f12, %f3;
	setp.ltu.f32 	%p16, %f13, %f4;
	@%p16 bra 	$L__BB2_21;
	st.global.f32 	[%rd4], %f3;
$L__BB2_21:
	ret;

}
	// .globl	two_dim_remove_dark_outliers
.visible .entry two_dim_remove_dark_outliers(
	.param .u64 .ptr .align 1 two_dim_remove_dark_outliers_param_0,
	.param .u64 .ptr .align 1 two_dim_remove_dark_outliers_param_1,
	.param .u32 two_dim_remove_dark_outliers_param_2,
	.param .u32 two_dim_remove_dark_outliers_param_3,
	.param .u32 two_dim_remove_dark_outliers_param_4,
	.param .u32 two_dim_remove_dark_outliers_param_5,
	.param .f32 two_dim_remove_dark_outliers_param_6
)
{
	.local .align 4 .b8 	__local_depot3[100];
	.reg .b64 	%SP;
	.reg .b64 	%SPL;
	.reg .pred 	%p<17>;
	.reg .b32 	%r<86>;
	.reg .b32 	%f<14>;
	.reg .b64 	%rd<45>;

	mov.u64 	%SPL, __local_depot3;
	ld.param.u64 	%rd5, [two_dim_remove_dark_outliers_param_0];
	ld.param.u64 	%rd6, [two_dim_remove_dark_outliers_param_1];
	ld.param.u32 	%r46, [two_dim_remove_dark_outliers_param_2];
	ld.param.u32 	%r47, [two_dim_remove_dark_outliers_param_3];
	ld.param.u32 	%r44, [two_dim_remove_dark_outliers_param_4];
	ld.param.u32 	%r45, [two_dim_remove_dark_outliers_param_5];
	ld.param.f32 	%f4, [two_dim_remove_dark_outliers_param_6];
	cvta.to.global.u64 	%rd1, %rd6;
	add.u64 	%rd2, %SPL, 0;
	mov.u32 	%r49, %ctaid.y;
	mov.u32 	%r50, %ntid.y;
	mov.u32 	%r51, %tid.y;
	mad.lo.s32 	%r74, %r49, %r50, %r51;
	mov.u32 	%r52, %ctaid.z;
	mov.u32 	%r53, %ntid.z;
	mul.lo.s32 	%r2, %r52, %r53;
	mov.u32 	%r3, %tid.z;
	add.s32 	%r54, %r2, %r3;
	mul.lo.s32 	%r5, %r46, %r74;
	add.s32 	%r6, %r46, -1;
	setp.ge.u32 	%p1, %r74, %r46;
	setp.ge.u32 	%p2, %r54, %r47;
	or.pred  	%p3, %p1, %p2;
	@%p3 bra 	$L__BB3_21;
	add.s32 	%r7, %r44, %r74;
	setp.ge.u32 	%p4, %r74, %r7;
	@%p4 bra 	$L__BB3_13;
	add.s32 	%r8, %r45, %r54;
	add.s32 	%r9, %r45, -1;
	and.b32  	%r10, %r45, 3;
	add.s32 	%r11, %r54, 1;
	add.s32 	%r12, %r54, 2;
	add.s32 	%r13, %r54, 3;
	add.s32 	%r57, %r54, %r45;
	neg.s32 	%r14, %r57;
	add.s32 	%r15, %r6, %r44;
	mov.b32 	%r78, 0;
$L__BB3_3:
	mov.u32 	%r17, %r78;
	setp.ge.u32 	%p5, %r54, %r8;
	@%p5 bra 	$L__BB3_12;
	setp.eq.s32 	%p6, %r10, 0;
	mul.lo.s32 	%r18, %r74, %r15;
	mov.u32 	%r76, %r54;
	mov.u32 	%r78, %r17;
	@%p6 bra 	$L__BB3_8;
	setp.eq.s32 	%p7, %r10, 1;
	add.s32 	%r19, %r54, %r18;
	mul.wide.u32 	%rd8, %r19, 4;
	add.s64 	%rd9, %rd1, %rd8;
	ld.global.f32 	%f5, [%rd9];
	mul.wide.u32 	%rd10, %r17, 4;
	add.s64 	%rd11, %rd2, %rd10;
	st.local.f32 	[%rd11], %f5;
	add.s32 	%r78, %r17, 1;
	mov.u32 	%r76, %r11;
	@%p7 bra 	$L__BB3_8;
	setp.eq.s32 	%p8, %r10, 2;
	add.s32 	%r59, %r19, 1;
	mul.wide.u32 	%rd12, %r59, 4;
	add.s64 	%rd13, %rd1, %rd12;
	ld.global.f32 	%f6, [%rd13];
	mul.wide.u32 	%rd14, %r78, 4;
	add.s64 	%rd15, %rd2, %rd14;
	st.local.f32 	[%rd15], %f6;
	add.s32 	%r78, %r17, 2;
	mov.u32 	%r76, %r12;
	@%p8 bra 	$L__BB3_8;
	add.s32 	%r60, %r19, 2;
	mul.wide.u32 	%rd16, %r60, 4;
	add.s64 	%rd17, %rd1, %rd16;
	ld.global.f32 	%f7, [%rd17];
	mul.wide.u32 	%rd18, %r78, 4;
	add.s64 	%rd19, %rd2, %rd18;
	st.local.f32 	[%rd19], %f7;
	add.s32 	%r78, %r17, 3;
	mov.u32 	%r76, %r13;
$L__BB3_8:
	setp.lt.u32 	%p9, %r9, 3;
	@%p9 bra 	$L__BB3_12;
	add.s32 	%r81, %r14, %r76;
	add.s32 	%r61, %r76, %r18;
	add.s32 	%r80, %r61, 3;
	add.s32 	%r79, %r78, 1;
$L__BB3_10:
	add.s32 	%r62, %r79, -1;
	add.s32 	%r63, %r80, -2;
	add.s32 	%r64, %r80, -3;
	mul.wide.u32 	%rd20, %r64, 4;
	add.s64 	%rd21, %rd1, %rd20;
	ld.global.f32 	%f8, [%rd21];
	mul.wide.u32 	%rd22, %r62, 4;
	add.s64 	%rd23, %rd2, %rd22;
	st.local.f32 	[%rd23], %f8;
	add.s32 	%r65, %r79, 2;
	mul.wide.u32 	%rd24, %r63, 4;
	add.s64 	%rd25, %rd1, %rd24;
	ld.global.f32 	%f9, [%rd25];
	mul.wide.u32 	%rd26, %r79, 4;
	add.s64 	%rd27, %rd2, %rd26;
	st.local.f32 	[%rd27], %f9;
	add.s32 	%r66, %r79, 1;
	add.s32 	%r67, %r80, -1;
	mul.wide.u32 	%rd28, %r67, 4;
	add.s64 	%rd29, %rd1, %rd28;
	ld.global.f32 	%f10, [%rd29];
	mul.wide.u32 	%rd30, %r66, 4;
	add.s64 	%rd31, %rd2, %rd30;
	st.local.f32 	[%rd31], %f10;
	mul.wide.u32 	%rd32, %r80, 4;
	add.s64 	%rd33, %rd1, %rd32;
	ld.global.f32 	%f11, [%rd33];
	mul.wide.u32 	%rd34, %r65, 4;
	add.s64 	%rd35, %rd2, %rd34;
	st.local.f32 	[%rd35], %f11;
	add.s32 	%r81, %r81, 4;
	add.s32 	%r80, %r80, 4;
	add.s32 	%r79, %r79, 4;
	setp.ne.s32 	%p10, %r81, 0;
	@%p10 bra 	$L__BB3_10;
	add.s32 	%r78, %r79, -1;
$L__BB3_12:
	add.s32 	%r74, %r74, 1;
	setp.ne.s32 	%p11, %r74, %r7;
	@%p11 bra 	$L__BB3_3;
$L__BB3_13:
	mul.lo.s32 	%r38, %r45, %r44;
	setp.lt.s32 	%p12, %r38, 2;
	@%p12 bra 	$L__BB3_19;
	mov.b32 	%r83, 1;
$L__BB3_15:
	mul.wide.u32 	%rd36, %r83, 4;
	add.s64 	%rd37, %rd2, %rd36;
	ld.local.f32 	%f1, [%rd37];
	mov.u32 	%r84, %r83;
$L__BB3_16:
	add.s32 	%r41, %r84, -1;
	mul.wide.u32 	%rd38, %r41, 4;
	add.s64 	%rd3, %rd2, %rd38;
	ld.local.f32 	%f2, [%rd3];
	setp.leu.f32 	%p13, %f2, %f1;
	mov.u32 	%r85, %r84;
	@%p13 bra 	$L__BB3_18;
	st.local.f32 	[%rd3+4], %f2;
	setp.gt.s32 	%p14, %r84, 1;
	mov.b32 	%r85, 0;
	mov.u32 	%r84, %r41;
	@%p14 bra 	$L__BB3_16;
$L__BB3_18:
	mul.wide.s32 	%rd39, %r85, 4;
	add.s64 	%rd40, %rd2, %rd39;
	st.local.f32 	[%rd40], %f1;
	add.s32 	%r83, %r83, 1;
	setp.ne.s32 	%p15, %r83, %r38;
	@%p15 bra 	$L__BB3_15;
$L__BB3_19:
	shr.u32 	%r70, %r38, 31;
	add.s32 	%r71, %r38, %r70;
	shr.s32 	%r72, %r71, 1;
	mul.wide.s32 	%rd41, %r72, 4;
	add.s64 	%rd42, %rd2, %rd41;
	ld.local.f32 	%f3, [%rd42];
	add.s32 	%r73, %r5, %r54;
	cvta.to.global.u64 	%rd43, %rd5;
	mul.wide.u32 	%rd44, %r73, 4;
	add.s64 	%rd4, %rd43, %rd44;
	ld.global.f32 	%f12, [%rd4];
	sub.f32 	%f13, %f3, %f12;
	setp.ltu.f32 	%p16, %f13, %f4;
	@%p16 bra 	$L__BB3_21;
	st.global.f32 	[%rd4], %f3;
$L__BB3_21:
	ret;

}


// ===== COMPILED SASS (sm_100) =====

	.target	sm_100

	.elftype	@"ET_EXEC"


//--------------------- .note.nv.tkinfo           --------------------------
	.section	.note.nv.tkinfo,"",@"SHT_NOTE"
	.sectionflags	@"SHF_NOTE_NV_TKINFO"
	.tkinfo
        /*0018*/ 	.word	0x00000002
        /*0030*/ 	.string	""
        /*0030*/ 	.string	"ptxas"
        /*0030*/ 	.string	"Cuda compilation tools, release 13.0, V13.0.88"
        /*0030*/ 	.string	"Build cuda_13.0.r13.0/compiler.36424714_0"
        /*0030*/ 	.string	"-arch sm_100 -m 64 "



//--------------------- .note.nv.cuinfo           --------------------------
	.section	.note.nv.cuinfo,"",@"SHT_NOTE"
	.sectionflags	@"SHF_NOTE_NV_CUINFO"
        /*0018*/ 	.short	0x0002
        /*001a*/ 	.short	0x0064
        /*001c*/ 	.short	0x0082
	.zero		2


//--------------------- .nv.info                  --------------------------
	.section	.nv.info,"",@"SHT_CUDA_INFO"
	.align	4


	//----- nvinfo : EIATTR_REGCOUNT
	.align		4
        /*0000*/ 	.byte	0x04, 0x2f
        /*0002*/ 	.short	(.L_1 - .L_0)
	.align		4
.L_0:
        /*0004*/ 	.word	index@(three_dim_median_filter)
        /*0008*/ 	.word	0x00000020


	//----- nvinfo : EIATTR_FRAME_SIZE
	.align		4
.L_1:
        /*000c*/ 	.byte	0x04, 0x11
        /*000e*/ 	.short	(.L_3 - .L_2)
	.align		4
.L_2:
        /*0010*/ 	.word	index@(three_dim_median_filter)
        /*0014*/ 	.word	0x00000068


	//----- nvinfo : EIATTR_REGCOUNT
	.align		4
.L_3:
        /*0018*/ 	.byte	0x04, 0x2f
        /*001a*/ 	.short	(.L_5 - .L_4)
	.align		4
.L_4:
        /*001c*/ 	.word	index@(two_dim_median_filter)
        /*0020*/ 	.word	0x00000020


	//----- nvinfo : EIATTR_FRAME_SIZE
	.align		4
.L_5:
        /*0024*/ 	.byte	0x04, 0x11
        /*0026*/ 	.short	(.L_7 - .L_6)
	.align		4
.L_6:
        /*0028*/ 	.word	index@(two_dim_median_filter)
        /*002c*/ 	.word	0x00000068


	//----- nvinfo : EIATTR_REGCOUNT
	.align		4
.L_7:
        /*0030*/ 	.byte	0x04, 0x2f
        /*0032*/ 	.short	(.L_9 - .L_8)
	.align		4
.L_8:
        /*0034*/ 	.word	index@(two_dim_remove_light_outliers)
        /*0038*/ 	.word	0x00000020


	//----- nvinfo : EIATTR_FRAME_SIZE
	.align		4
.L_9:
        /*003c*/ 	.byte	0x04, 0x11
        /*003e*/ 	.short	(.L_11 - .L_10)
	.align		4
.L_10:
        /*0040*/ 	.word	index@(two_dim_remove_light_outliers)
        /*0044*/ 	.word	0x00000068


	//----- nvinfo : EIATTR_REGCOUNT
	.align		4
.L_11:
        /*0048*/ 	.byte	0x04, 0x2f
        /*004a*/ 	.short	(.L_13 - .L_12)
	.align		4
.L_12:
        /*004c*/ 	.word	index@(two_dim_remove_dark_outliers)
        /*0050*/ 	.word	0x00000020


	//----- nvinfo : EIATTR_FRAME_SIZE
	.align		4
.L_13:
        /*0054*/ 	.byte	0x04, 0x11
        /*0056*/ 	.short	(.L_15 - .L_14)
	.align		4
.L_14:
        /*0058*/ 	.word	index@(two_dim_remove_dark_outliers)
        /*005c*/ 	.word	0x00000068


	//----- nvinfo : EIATTR_MIN_STACK_SIZE
	.align		4
.L_15:
        /*0060*/ 	.byte	0x04, 0x12
        /*0062*/ 	.short	(.L_17 - .L_16)
	.align		4
.L_16:
        /*0064*/ 	.word	index@(two_dim_remove_dark_outliers)
        /*0068*/ 	.word	0x00000068


	//----- nvinfo : EIATTR_MIN_STACK_SIZE
	.align		4
.L_17:
        /*006c*/ 	.byte	0x04, 0x12
        /*006e*/ 	.short	(.L_19 - .L_18)
	.align		4
.L_18:
        /*0070*/ 	.word	index@(two_dim_remove_light_outliers)
        /*0074*/ 	.word	0x00000068


	//----- nvinfo : EIATTR_MIN_STACK_SIZE
	.align		4
.L_19:
        /*0078*/ 	.byte	0x04, 0x12
        /*007a*/ 	.short	(.L_21 - .L_20)
	.align		4
.L_20:
        /*007c*/ 	.word	index@(two_dim_median_filter)
        /*0080*/ 	.word	0x00000068


	//----- nvinfo : EIATTR_MIN_STACK_SIZE
	.align		4
.L_21:
        /*0084*/ 	.byte	0x04, 0x12
        /*0086*/ 	.short	(.L_23 - .L_22)
	.align		4
.L_22:
        /*0088*/ 	.word	index@(three_dim_median_filter)
        /*008c*/ 	.word	0x00000068
.L_23:


//--------------------- .nv.compat                --------------------------
	.section	.nv.compat,"",@"SHT_CUDA_COMPAT_INFO"
	.align	4
        /*0000*/ 	.byte	0x02, 0x09, 0x00, 0x00, 0x02, 0x02, 0x01, 0x00, 0x02, 0x05, 0x05, 0x00, 0x03, 0x07, 0x01, 0x01
        /*0010*/ 	.byte	0x02, 0x03, 0x00, 0x00, 0x02, 0x06, 0x01, 0x00, 0x04, 0x0b, 0x08, 0x00, 0x09, 0x00, 0x00, 0x00
        /*0020*/ 	.byte	0x00, 0x00, 0x00, 0x00


//--------------------- .nv.info.two_dim_remove_dark_outliers --------------------------
	.section	.nv.info.two_dim_remove_dark_outliers,"",@"SHT_CUDA_INFO"
	.sectionflags	@""
	.align	4


	//----- nvinfo : EIATTR_CUDA_API_VERSION
	.align		4
        /*0000*/ 	.byte	0x04, 0x37
        /*0002*/ 	.short	(.L_25 - .L_24)
.L_24:
        /*0004*/ 	.word	0x00000082


	//----- nvinfo : EIATTR_KPARAM_INFO
	.align		4
.L_25:
        /*0008*/ 	.byte	0x04, 0x17
        /*000a*/ 	.short	(.L_27 - .L_26)
.L_26:
        /*000c*/ 	.word	0x00000000
        /*0010*/ 	.short	0x0006
        /*0012*/ 	.short	0x0020
        /*0014*/ 	.byte	0x00, 0xf0, 0x11, 0x00


	//----- nvinfo : EIATTR_KPARAM_INFO
	.align		4
.L_27:
        /*0018*/ 	.byte	0x04, 0x17
        /*001a*/ 	.short	(.L_29 - .L_28)
.L_28:
        /*001c*/ 	.word	0x00000000
        /*0020*/ 	.short	0x0005
        /*0022*/ 	.short	0x001c
        /*0024*/ 	.byte	0x00, 0xf0, 0x11, 0x00


	//----- nvinfo : EIATTR_KPARAM_INFO
	.align		4
.L_29:
        /*0028*/ 	.byte	0x04, 0x17
        /*002a*/ 	.short	(.L_31 - .L_30)
.L_30:
        /*002c*/ 	.word	0x00000000
        /*0030*/ 	.short	0x0004
        /*0032*/ 	.short	0x0018
        /*0034*/ 	.byte	0x00, 0xf0, 0x11, 0x00


	//----- nvinfo : EIATTR_KPARAM_INFO
	.align		4
.L_31:
        /*0038*/ 	.byte	0x04, 0x17
        /*003a*/ 	.short	(.L_33 - .L_32)
.L_32:
        /*003c*/ 	.word	0x00000000
        /*0040*/ 	.short	0x0003
        /*0042*/ 	.short	0x0014
        /*0044*/ 	.byte	0x00, 0xf0, 0x11, 0x00


	//----- nvinfo : EIATTR_KPARAM_INFO
	.align		4
.L_33:
        /*0048*/ 	.byte	0x04, 0x17
        /*004a*/ 	.short	(.L_35 - .L_34)
.L_34:
        /*004c*/ 	.word	0x00000000
        /*0050*/ 	.short	0x0002
        /*0052*/ 	.short	0x0010
        /*0054*/ 	.byte	0x00, 0xf0, 0x11, 0x00


	//----- nvinfo : EIATTR_KPARAM_INFO
	.align		4
.L_35:
        /*0058*/ 	.byte	0x04, 0x17
        /*005a*/ 	.short	(.L_37 - .L_36)
.L_36:
        /*005c*/ 	.word	0x00000000
        /*0060*/ 	.short	0x0001
        /*0062*/ 	.short	0x0008
        /*0064*/ 	.byte	0x00, 0xf5, 0x21, 0x00


	//----- nvinfo : EIATTR_KPARAM_INFO
	.align		4
.L_37:
        /*0068*/ 	.byte	0x04, 0x17
        /*006a*/ 	.short	(.L_39 - .L_38)
.L_38:
        /*006c*/ 	.word	0x00000000
        /*0070*/ 	.short	0x0000
        /*0072*/ 	.short	0x0000
        /*0074*/ 	.byte	0x00, 0xf5, 0x21, 0x00


	//----- nvinfo : EIATTR_SPARSE_MMA_MASK
	.align		4
.L_39:
        /*0078*/ 	.byte	0x03, 0x50
        /*007a*/ 	.short	0x0000


	//----- nvinfo : EIATTR_MAXREG_COUNT
	.align		4
        /*007c*/ 	.byte	0x03, 0x1b
        /*007e*/ 	.short	0x00ff


	//----- nvinfo : EIATTR_MERCURY_ISA_VERSION
	.align		4
        /*0080*/ 	.byte	0x03, 0x5f
        /*0082*/ 	.short	0x0101


	//----- nvinfo : EIATTR_VRC_CTA_INIT_COUNT
	.align		4
        /*0084*/ 	.byte	0x02, 0x4a
	.zero		1
	.zero		1


	//----- nvinfo : EIATTR_EXIT_INSTR_OFFSETS
	.align		4
        /*0088*/ 	.byte	0x04, 0x1c
        /*008a*/ 	.short	(.L_41 - .L_40)


	//   ....[0]....
.L_40:
        /*008c*/ 	.word	0x000000d0


	//   ....[1]....
        /*0090*/ 	.word	0x00001380


	//   ....[2]....
        /*0094*/ 	.word	0x000013a0


	//----- nvinfo : EIATTR_CRS_STACK_SIZE
	.align		4
.L_41:
        /*0098*/ 	.byte	0x04, 0x1e
        /*009a*/ 	.short	(.L_43 - .L_42)
.L_42:
        /*009c*/ 	.word	0x00000000


	//----- nvinfo : EIATTR_CBANK_PARAM_SIZE
	.align		4
.L_43:
        /*00a0*/ 	.byte	0x03, 0x19
        /*00a2*/ 	.short	0x0024


	//----- nvinfo : EIATTR_PARAM_CBANK
	.align		4
        /*00a4*/ 	.byte	0x04, 0x0a
        /*00a6*/ 	.short	(.L_45 - .L_44)
	.align		4
.L_44:
        /*00a8*/ 	.word	index@(.nv.constant0.two_dim_remove_dark_outliers)
        /*00ac*/ 	.short	0x0380
        /*00ae*/ 	.short	0x0024


	//----- nvinfo : EIATTR_SW_WAR
	.align		4
.L_45:
        /*00b0*/ 	.byte	0x04, 0x36
        /*00b2*/ 	.short	(.L_47 - .L_46)
.L_46:
        /*00b4*/ 	.word	0x00000008
.L_47:


//--------------------- .nv.info.two_dim_remove_light_outliers --------------------------
	.section	.nv.info.two_dim_remove_light_outliers,"",@"SHT_CUDA_INFO"
	.sectionflags	@""
	.align	4


	//----- nvinfo : EIATTR_CUDA_API_VERSION
	.align		4
        /*0000*/ 	.byte	0x04, 0x37
        /*0002*/ 	.short	(.L_49 - .L_48)
.L_48:
        /*0004*/ 	.word	0x00000082


	//----- nvinfo : EIATTR_KPARAM_INFO
	.align		4
.L_49:
        /*0008*/ 	.byte	0x04, 0x17
        /*000a*/ 	.short	(.L_51 - .L_50)
.L_50:
        /*000c*/ 	.word	0x00000000
        /*0010*/ 	.short	0x0006
        /*0012*/ 	.short	0x0020
        /*0014*/ 	.byte	0x00, 0xf0, 0x11, 0x00


	//----- nvinfo : EIATTR_KPARAM_INFO
	.align		4
.L_51:
        /*0018*/ 	.byte	0x04, 0x17
        /*001a*/ 	.short	(.L_53 - .L_52)
.L_52:
        /*001c*/ 	.word	0x00000000
        /*0020*/ 	.short	0x0005
        /*0022*/ 	.short	0x001c
        /*0024*/ 	.byte	0x00, 0xf0, 0x11, 0x00


	//----- nvinfo : EIATTR_KPARAM_INFO
	.align		4
.L_53:
        /*0028*/ 	.byte	0x04, 0x17
        /*002a*/ 	.short	(.L_55 - .L_54)
.L_54:
        /*002c*/ 	.word	0x00000000
        /*0030*/ 	.short	0x0004
        /*0032*/ 	.short	0x0018
        /*0034*/ 	.byte	0x00, 0xf0, 0x11, 0x00


	//----- nvinfo : EIATTR_KPARAM_INFO
	.align		4
.L_55:
        /*0038*/ 	.byte	0x04, 0x17
        /*003a*/ 	.short	(.L_57 - .L_56)
.L_56:
        /*003c*/ 	.word	0x00000000
        /*0040*/ 	.short	0x0003
        /*0042*/ 	.short	0x0014
        /*0044*/ 	.byte	0x00, 0xf0, 0x11, 0x00


	//----- nvinfo : EIATTR_KPARAM_INFO
	.align		4
.L_57:
        /*0048*/ 	.byte	0x04, 0x17
        /*004a*/ 	.short	(.L_59 - .L_58)
.L_58:
        /*004c*/ 	.word	0x00000000
        /*0050*/ 	.short	0x0002
        /*0052*/ 	.short	0x0010
        /*0054*/ 	.byte	0x00, 0xf0, 0x11, 0x00


	//----- nvinfo : EIATTR_KPARAM_INFO
	.align		4
.L_59:
        /*0058*/ 	.byte	0x04, 0x17
        /*005a*/ 	.short	(.L_61 - .L_60)
.L_60:
        /*005c*/ 	.word	0x00000000
        /*0060*/ 	.short	0x0001
        /*0062*/ 	.short	0x0008
        /*0064*/ 	.byte	0x00, 0xf5, 0x21, 0x00


	//----- nvinfo : EIATTR_KPARAM_INFO
	.align		4
.L_61:
        /*0068*/ 	.byte	0x04, 0x17
        /*006a*/ 	.short	(.L_63 - .L_62)
.L_62:
        /*006c*/ 	.word	0x00000000
        /*0070*/ 	.short	0x0000
        /*0072*/ 	.short	0x0000
        /*0074*/ 	.byte	0x00, 0xf5, 0x21, 0x00


	//----- nvinfo : EIATTR_SPARSE_MMA_MASK
	.align		4
.L_63:
        /*0078*/ 	.byte	0x03, 0x50
        /*007a*/ 	.short	0x0000


	//----- nvinfo : EIATTR_MAXREG_COUNT
	.align		4
        /*007c*/ 	.byte	0x03, 0x1b
        /*007e*/ 	.short	0x00ff


	//----- nvinfo : EIATTR_MERCURY_ISA_VERSION
	.align		4
        /*0080*/ 	.byte	0x03, 0x5f
        /*0082*/ 	.short	0x0101


	//----- nvinfo : EIATTR_VRC_CTA_INIT_COUNT
	.align		4
        /*0084*/ 	.byte	0x02, 0x4a
	.zero		1
	.zero		1


	//----- nvinfo : EIATTR_EXIT_INSTR_OFFSETS
	.align		4
        /*0088*/ 	.byte	0x04, 0x1c
        /*008a*/ 	.short	(.L_65 - .L_64)


	//   ....[0]....
.L_64:
        /*008c*/ 	.word	0x000000d0


	//   ....[1]....
        /*0090*/ 	.word	0x00001380


	//   ....[2]....
        /*0094*/ 	.word	0x000013a0


	//----- nvinfo : EIATTR_CRS_STACK_SIZE
	.align		4
.L_65:
        /*0098*/ 	.byte	0x04, 0x1e
        /*009a*/ 	.short	(.L_67 - .L_66)
.L_66:
        /*009c*/ 	.word	0x00000000


	//----- nvinfo : EIATTR_CBANK_PARAM_SIZE
	.align		4
.L_67:
        /*00a0*/ 	.byte	0x03, 0x19
        /*00a2*/ 	.short	0x0024


	//----- nvinfo : EIATTR_PARAM_CBANK
	.align		4
        /*00a4*/ 	.byte	0x04, 0x0a
        /*00a6*/ 	.short	(.L_69 - .L_68)
	.align		4
.L_68:
        /*00a8*/ 	.word	index@(.nv.constant0.two_dim_remove_light_outliers)
        /*00ac*/ 	.short	0x0380
        /*00ae*/ 	.short	0x0024


	//----- nvinfo : EIATTR_SW_WAR
	.align		4
.L_69:
        /*00b0*/ 	.byte	0x04, 0x36
        /*00b2*/ 	.short	(.L_71 - .L_70)
.L_70:
        /*00b4*/ 	.word	0x00000008
.L_71:


//--------------------- .nv.info.two_dim_median_filter --------------------------
	.section	.nv.info.two_dim_median_filter,"",@"SHT_CUDA_INFO"
	.sectionflags	@""
	.align	4


	//----- nvinfo : EIATTR_CUDA_API_VERSION
	.align		4
        /*0000*/ 	.byte	0x04, 0x37
        /*0002*/ 	.short	(.L_73 - .L_72)
.L_72:
        /*0004*/ 	.word	0x00000082


	//----- nvinfo : EIATTR_KPARAM_INFO
	.align		4
.L_73:
        /*0008*/ 	.byte	0x04, 0x17
        /*000a*/ 	.short	(.L_75 - .L_74)
.L_74:
        /*000c*/ 	.word	0x00000000
        /*0010*/ 	.short	0x0005
        /*0012*/ 	.short	0x001c
        /*0014*/ 	.byte	0x00, 0xf0, 0x11, 0x00


	//----- nvinfo : EIATTR_KPARAM_INFO
	.align		4
.L_75:
        /*0018*/ 	.byte	0x04, 0x17
        /*001a*/ 	.short	(.L_77 - .L_76)
.L_76:
        /*001c*/ 	.word	0x00000000
        /*0020*/ 	.short	0x0004
        /*0022*/ 	.short	0x0018
        /*0024*/ 	.byte	0x00, 0xf0, 0x11, 0x00


	//----- nvinfo : EIATTR_KPARAM_INFO
	.align		4
.L_77:
        /*0028*/ 	.byte	0x04, 0x17
        /*002a*/ 	.short	(.L_79 - .L_78)
.L_78:
        /*002c*/ 	.word	0x00000000
        /*0030*/ 	.short	0x0003
        /*0032*/ 	.short	0x0014
        /*0034*/ 	.byte	0x00, 0xf0, 0x11, 0x00


	//----- nvinfo : EIATTR_KPARAM_INFO
	.align		4
.L_79:
        /*0038*/ 	.byte	0x04, 0x17
        /*003a*/ 	.short	(.L_81 - .L_80)
.L_80:
        /*003c*/ 	.word	0x00000000
        /*0040*/ 	.short	0x0002
        /*0042*/ 	.short	0x0010
        /*0044*/ 	.byte	0x00, 0xf0, 0x11, 0x00


	//----- nvinfo : EIATTR_KPARAM_INFO
	.align		4
.L_81:
        /*0048*/ 	.byte	0x04, 0x17
        /*004a*/ 	.short	(.L_83 - .L_82)
.L_82:
        /*004c*/ 	.word	0x00000000
        /*0050*/ 	.short	0x0001
        /*0052*/ 	.short	0x0008
        /*0054*/ 	.byte	0x00, 0xf5, 0x21, 0x00


	//----- nvinfo : EIATTR_KPARAM_INFO
	.align		4
.L_83:
        /*0058*/ 	.byte	0x04, 0x17
        /*005a*/ 	.short	(.L_85 - .L_84)
.L_84:
        /*005c*/ 	.word	0x00000000
        /*0060*/ 	.short	0x0000
        /*0062*/ 	.short	0x0000
        /*0064*/ 	.byte	0x00, 0xf5, 0x21, 0x00


	//----- nvinfo : EIATTR_SPARSE_MMA_MASK
	.align		4
.L_85:
        /*0068*/ 	.byte	0x03, 0x50
        /*006a*/ 	.short	0x0000


	//----- nvinfo : EIATTR_MAXREG_COUNT
	.align		4
        /*006c*/ 	.byte	0x03, 0x1b
        /*006e*/ 	.short	0x00ff


	//----- nvinfo : EIATTR_MERCURY_ISA_VERSION
	.align		4
        /*0070*/ 	.byte	0x03, 0x5f
        /*0072*/ 	.short	0x0101


	//----- nvinfo : EIATTR_VRC_CTA_INIT_COUNT
	.align		4
        /*0074*/ 	.byte	0x02, 0x4a
	.zero		1
	.zero		1


	//----- nvinfo : EIATTR_EXIT_INSTR_OFFSETS
	.align		4
        /*0078*/ 	.byte	0x04, 0x1c
        /*007a*/ 	.short	(.L_87 - .L_86)


	//   ....[0]....
.L_86:
        /*007c*/ 	.word	0x000000d0


	//   ....[1]....
        /*0080*/ 	.word	0x00001350


	//----- nvinfo : EIATTR_CRS_STACK_SIZE
	.align		4
.L_87:
        /*0084*/ 	.byte	0x04, 0x1e
        /*0086*/ 	.short	(.L_89 - .L_88)
.L_88:
        /*0088*/ 	.word	0x00000000


	//----- nvinfo : EIATTR_CBANK_PARAM_SIZE
	.align		4
.L_89:
        /*008c*/ 	.byte	0x03, 0x19
        /*008e*/ 	.short	0x0020


	//----- nvinfo : EIATTR_PARAM_CBANK
	.align		4
        /*0090*/ 	.byte	0x04, 0x0a
        /*0092*/ 	.short	(.L_91 - .L_90)
	.align		4
.L_90:
        /*0094*/ 	.word	index@(.nv.constant0.two_dim_median_filter)
        /*0098*/ 	.short	0x0380
        /*009a*/ 	.short	0x0020


	//----- nvinfo : EIATTR_SW_WAR
	.align		4
.L_91:
        /*009c*/ 	.byte	0x04, 0x36
        /*009e*/ 	.short	(.L_93 - .L_92)
.L_92:
        /*00a0*/ 	.word	0x00000008
.L_93:


//--------------------- .nv.info.three_dim_median_filter --------------------------
	.section	.nv.info.three_dim_median_filter,"",@"SHT_CUDA_INFO"
	.sectionflags	@""
	.align	4


	//----- nvinfo : EIATTR_CUDA_API_VERSION
	.align		4
        /*0000*/ 	.byte	0x04, 0x37
        /*0002*/ 	.short	(.L_95 - .L_94)
.L_94:
        /*0004*/ 	.word	0x00000082


	//----- nvinfo : EIATTR_KPARAM_INFO
	.align		4
.L_95:
        /*0008*/ 	.byte	0x04, 0x17
        /*000a*/ 	.short	(.L_97 - .L_96)
.L_96:
        /*000c*/ 	.word	0x00000000
        /*0010*/ 	.short	0x0006
        /*0012*/ 	.short	0x0020
        /*0014*/ 	.byte	0x00, 0xf0, 0x11, 0x00


	//----- nvinfo : EIATTR_KPARAM_INFO
	.align		4
.L_97:
        /*0018*/ 	.byte	0x04, 0x17
        /*001a*/ 	.short	(.L_99 - .L_98)
.L_98:
        /*001c*/ 	.word	0x00000000
        /*0020*/ 	.short	0x0005
        /*0022*/ 	.short	0x001c
        /*0024*/ 	.byte	0x00, 0xf0, 0x11, 0x00


	//----- nvinfo : EIATTR_KPARAM_INFO
	.align		4
.L_99:
        /*0028*/ 	.byte	0x04, 0x17
        /*002a*/ 	.short	(.L_101 - .L_100)
.L_100:
        /*002c*/ 	.word	0x00000000
        /*0030*/ 	.short	0x0004
        /*0032*/ 	.short	0x0018
        /*0034*/ 	.byte	0x00, 0xf0, 0x11, 0x00


	//----- nvinfo : EIATTR_KPARAM_INFO
	.align		4
.L_101:
        /*0038*/ 	.byte	0x04, 0x17
        /*003a*/ 	.short	(.L_103 - .L_102)
.L_102:
        /*003c*/ 	.word	0x00000000
        /*0040*/ 	.short	0x0003
        /*0042*/ 	.short	0x0014
        /*0044*/ 	.byte	0x00, 0xf0, 0x11, 0x00


	//----- nvinfo : EIATTR_KPARAM_INFO
	.align		4
.L_103:
        /*0048*/ 	.byte	0x04, 0x17
        /*004a*/ 	.short	(.L_105 - .L_104)
.L_104:
        /*004c*/ 	.word	0x00000000
        /*0050*/ 	.short	0x0002
        /*0052*/ 	.short	0x0010
        /*0054*/ 	.byte	0x00, 0xf0, 0x11, 0x00


	//----- nvinfo : EIATTR_KPARAM_INFO
	.align		4
.L_105:
        /*0058*/ 	.byte	0x04, 0x17
        /*005a*/ 	.short	(.L_107 - .L_106)
.L_106:
        /*005c*/ 	.word	0x00000000
        /*0060*/ 	.short	0x0001
        /*0062*/ 	.short	0x0008
        /*0064*/ 	.byte	0x00, 0xf5, 0x21, 0x00


	//----- nvinfo : EIATTR_KPARAM_INFO
	.align		4
.L_107:
        /*0068*/ 	.byte	0x04, 0x17
        /*006a*/ 	.short	(.L_109 - .L_108)
.L_108:
        /*006c*/ 	.word	0x00000000
        /*0070*/ 	.short	0x0000
        /*0072*/ 	.short	0x0000
        /*0074*/ 	.byte	0x00, 0xf5, 0x21, 0x00


	//----- nvinfo : EIATTR_SPARSE_MMA_MASK
	.align		4
.L_109:
        /*0078*/ 	.byte	0x03, 0x50
        /*007a*/ 	.short	0x0000


	//----- nvinfo : EIATTR_MAXREG_COUNT
	.align		4
        /*007c*/ 	.byte	0x03, 0x1b
        /*007e*/ 	.short	0x00ff


	//----- nvinfo : EIATTR_MERCURY_ISA_VERSION
	.align		4
        /*0080*/ 	.byte	0x03, 0x5f
        /*0082*/ 	.short	0x0101


	//----- nvinfo : EIATTR_VRC_CTA_INIT_COUNT
	.align		4
        /*0084*/ 	.byte	0x02, 0x4a
	.zero		1
	.zero		1


	//----- nvinfo : EIATTR_EXIT_INSTR_OFFSETS
	.align		4
        /*0088*/ 	.byte	0x04, 0x1c
        /*008a*/ 	.short	(.L_111 - .L_110)


	//   ....[0]....
.L_110:
        /*008c*/ 	.word	0x00000130


	//   ....[1]....
        /*0090*/ 	.word	0x000013f0


	//----- nvinfo : EIATTR_CRS_STACK_SIZE
	.align		4
.L_111:
        /*0094*/ 	.byte	0x04, 0x1e
        /*0096*/ 	.short	(.L_113 - .L_112)
.L_112:
        /*0098*/ 	.word	0x00000000


	//----- nvinfo : EIATTR_CBANK_PARAM_SIZE
	.align		4
.L_113:
        /*009c*/ 	.byte	0x03, 0x19
        /*009e*/ 	.short	0x0024


	//----- nvinfo : EIATTR_PARAM_CBANK
	.align		4
        /*00a0*/ 	.byte	0x04, 0x0a
        /*00a2*/ 	.short	(.L_115 - .L_114)
	.align		4
.L_114:
        /*00a4*/ 	.word	index@(.nv.constant0.three_dim_median_filter)
        /*00a8*/ 	.short	0x0380
        /*00aa*/ 	.short	0x0024


	//----- nvinfo : EIATTR_SW_WAR
	.align		4
.L_115:
        /*00ac*/ 	.byte	0x04, 0x36
        /*00ae*/ 	.short	(.L_117 - .L_116)
.L_116:
        /*00b0*/ 	.word	0x00000008
.L_117:


//--------------------- .nv.callgraph             --------------------------
	.section	.nv.callgraph,"",@"SHT_CUDA_CALLGRAPH"
	.align	4
	.sectionentsize	8
	.align		4
        /*0000*/ 	.word	0x00000000
	.align		4
        /*0004*/ 	.word	0xffffffff
	.align		4
        /*0008*/ 	.word	0x00000000
	.align		4
        /*000c*/ 	.word	0xfffffffe
	.align		4
        /*0010*/ 	.word	0x00000000
	.align		4
        /*0014*/ 	.word	0xfffffffd
	.align		4
        /*0018*/ 	.word	0x00000000
	.align		4
        /*001c*/ 	.word	0xfffffffc


//--------------------- .text.two_dim_remove_dark_outliers --------------------------
	.section	.text.two_dim_remove_dark_outliers,"ax",@progbits
	.align	128
        .global         two_dim_remove_dark_outliers
        .type           two_dim_remove_dark_outliers,@function
        .size           two_dim_remove_dark_outliers,(.L_x_84 - two_dim_remove_dark_outliers)
        .other          two_dim_remove_dark_outliers,@"STO_CUDA_ENTRY STV_DEFAULT"
two_dim_remove_dark_outliers:
.text.two_dim_remove_dark_outliers:
[----:B------:R-:W0:Y:S01]  /*0000*/  LDC R1, c[0x0][0x37c] ;  /* 0x0000df00ff017b82 */ /* 0x000e220000000800 */
[----:B------:R-:W1:Y:S07]  /*0010*/  S2R R3, SR_TID.Z ;  /* 0x0000000000037919 */ /* 0x000e6e0000002300 */
[----:B------:R-:W2:Y:S01]  /*0020*/  LDC R15, c[0x0][0x364] ;  /* 0x0000d900ff0f7b82 */ /* 0x000ea20000000800 */
[----:B0-----:R-:W-:Y:S01]  /*0030*/  IADD3 R1, PT, PT, R1, -0x68, RZ ;  /* 0xffffff9801017810 */ /* 0x001fe20007ffe0ff */
[----:B------:R-:W2:Y:S06]  /*0040*/  S2R R0, SR_TID.Y ;  /* 0x0000000000007919 */ /* 0x000eac0000002200 */
[----:B------:R-:W1:Y:S08]  /*0050*/  S2UR UR5, SR_CTAID.Z ;  /* 0x00000000000579c3 */ /* 0x000e700000002700 */
[----:B------:R-:W1:Y:S08]  /*0060*/  LDC R12, c[0x0][0x368] ;  /* 0x0000da00ff0c7b82 */ /* 0x000e700000000800 */
[----:B------:R-:W2:Y:S08]  /*0070*/  S2UR UR4, SR_CTAID.Y ;  /* 0x00000000000479c3 */ /* 0x000eb00000002600 */
[----:B------:R-:W0:Y:S01]  /*0080*/  LDC.64 R4, c[0x0][0x390] ;  /* 0x0000e400ff047b82 */ /* 0x000e220000000a00 */
[----:B-1----:R-:W-:-:S02]  /*0090*/  IMAD R12, R12, UR5, R3 ;  /* 0x000000050c0c7c24 */ /* 0x002fc4000f8e0203 */
[----:B--2---:R-:W-:-:S03]  /*00a0*/  IMAD R15, R15, UR4, R0 ;  /* 0x000000040f0f7c24 */ /* 0x004fc6000f8e0200 */
[----:B0-----:R-:W-:-:S04]  /*00b0*/  ISETP.GE.U32.AND P0, PT, R12, R5, PT ;  /* 0x000000050c00720c */ /* 0x001fc80003f06070 */
[----:B------:R-:W-:-:S13]  /*00c0*/  ISETP.GE.U32.OR P0, PT, R15, R4, P0 ;  /* 0x000000040f00720c */ /* 0x000fda0000706470 */
[----:B------:R-:W-:Y:S05]  /*00d0*/  @P0 EXIT ;  /* 0x000000000000094d */ /* 0x000fea0003800000 */
[----:B------:R-:W0:Y:S01]  /*00e0*/  LDC R14, c[0x0][0x398] ;  /* 0x0000e600ff0e7b82 */ /* 0x000e220000000800 */
[----:B------:R-:W-:Y:S01]  /*00f0*/  IMAD.MOV.U32 R13, RZ, RZ, R15 ;  /* 0x000000ffff0d7224 */ /* 0x000fe200078e000f */
[----:B------:R-:W1:Y:S01]  /*0100*/  LDCU.64 UR4, c[0x0][0x358] ;  /* 0x00006b00ff0477ac */ /* 0x000e620008000a00 */
[----:B------:R-:W-:Y:S03]  /*0110*/  BSSY.RECONVERGENT B3, `(.L_x_0) ;  /* 0x0000100000037945 */ /* 0x000fe60003800200 */
[----:B0-----:R-:W-:-:S04]  /*0120*/  IADD3 R0, PT, PT, R13, R14, RZ ;  /* 0x0000000e0d007210 */ /* 0x001fc80007ffe0ff */
[----:B------:R-:W-:-:S13]  /*0130*/  ISETP.GE.U32.AND P0, PT, R13, R0, PT ;  /* 0x000000000d00720c */ /* 0x000fda0003f06070 */
[----:B-1----:R-:W-:Y:S05]  /*0140*/  @P0 BRA `(.L_x_1) ;  /* 0x0000000c00f00947 */ /* 0x002fea0003800000 */
[----:B------:R-:W0:Y:S01]  /*0150*/  LDC R3, c[0x0][0x39c] ;  /* 0x0000e700ff037b82 */ /* 0x000e220000000800 */
[----:B------:R-:W-:Y:S01]  /*0160*/  HFMA2 R22, -RZ, RZ, 0, 0 ;  /* 0x00000000ff167431 */ /* 0x000fe200000001ff */
[----:B------:R-:W-:Y:S01]  /*0170*/  IADD3 R14, PT, PT, R14, -0x1, R4 ;  /* 0xffffffff0e0e7810 */ /* 0x000fe20007ffe004 */
[C---:B------:R-:W-:Y:S01]  /*0180*/  VIADD R16, R12.reuse, 0x1 ;  /* 0x000000010c107836 */ /* 0x040fe20000000000 */
[C---:B------:R-:W-:Y:S01]  /*0190*/  IADD3 R18, PT, PT, R12.reuse, 0x2, RZ ;  /* 0x000000020c127810 */ /* 0x040fe20007ffe0ff */
[C---:B------:R-:W-:Y:S02]  /*01a0*/  VIADD R19, R12.reuse, 0x3 ;  /* 0x000000030c137836 */ /* 0x040fe40000000000 */
[C---:B0-----:R-:W-:Y:S01]  /*01b0*/  VIADD R2, R3.reuse, 0xffffffff ;  /* 0xffffffff03027836 */ /* 0x041fe20000000000 */
[----:B------:R-:W-:Y:S02]  /*01c0*/  IADD3 R17, PT, PT, R12, R3, RZ ;  /* 0x000000030c117210 */ /* 0x000fe40007ffe0ff */
[----:B------:R-:W-:-:S02]  /*01d0*/  LOP3.LUT R20, R3, 0x3, RZ, 0xc0, !PT ;  /* 0x0000000303147812 */ /* 0x000fc400078ec0ff */
[----:B------:R-:W-:Y:S02]  /*01e0*/  ISETP.GE.U32.AND P1, PT, R2, 0x3, PT ;  /* 0x000000030200780c */ /* 0x000fe40003f26070 */
[----:B------:R-:W-:-:S13]  /*01f0*/  ISETP.GE.U32.AND P2, PT, R12, R17, PT ;  /* 0x000000110c00720c */ /* 0x000fda0003f46070 */
.L_x_14:
[----:B------:R-:W-:Y:S04]  /*0200*/  BSSY.RECONVERGENT B2, `(.L_x_2) ;  /* 0x00000ed000027945 */ /* 0x000fe80003800200 */
[----:B01-34-:R-:W-:Y:S05]  /*0210*/  @P2 BRA `(.L_x_3) ;  /* 0x0000000c00ac2947 */ /* 0x01bfea0003800000 */
[----:B------:R-:W-:Y:S01]  /*0220*/  ISETP.NE.AND P0, PT, R20, RZ, PT ;  /* 0x000000ff1400720c */ /* 0x000fe20003f05270 */
[----:B------:R-:W-:Y:S02]  /*0230*/  IMAD R23, R14, R13, RZ ;  /* 0x0000000d0e177224 */ /* 0x000fe400078e02ff */
[----:B------:R-:W-:-:S10]  /*0240*/  IMAD.MOV.U32 R8, RZ, RZ, R12 ;  /* 0x000000ffff087224 */ /* 0x000fd400078e000c */
[----:B------:R-:W-:Y:S05]  /*0250*/  @!P0 BRA `(.L_x_4) ;  /* 0x0000000000688947 */ /* 0x000fea0003800000 */
[----:B------:R-:W0:Y:S01]  /*0260*/  LDC.64 R2, c[0x0][0x388] ;  /* 0x0000e200ff027b82 */ /* 0x000e220000000a00 */
[----:B------:R-:W-:-:S05]  /*0270*/  IADD3 R9, PT, PT, R12, R23, RZ ;  /* 0x000000170c097210 */ /* 0x000fca0007ffe0ff */
[----:B0-----:R-:W-:-:S06]  /*0280*/  IMAD.WIDE.U32 R4, R9, 0x4, R2 ;  /* 0x0000000409047825 */ /* 0x001fcc00078e0002 */
[----:B------:R-:W2:Y:S01]  /*0290*/  LDG.E R4, desc[UR4][R4.64] ;  /* 0x0000000404047981 */ /* 0x000ea2000c1e1900 */
[----:B------:R-:W-:Y:S01]  /*02a0*/  IMAD R7, R22, 0x4, R1 ;  /* 0x0000000416077824 */ /* 0x000fe200078e0201 */
[----:B------:R-:W-:Y:S01]  /*02b0*/  ISETP.NE.AND P0, PT, R20, 0x1, PT ;  /* 0x000000011400780c */ /* 0x000fe20003f05270 */
[----:B------:R-:W-:Y:S01]  /*02c0*/  IMAD.MOV.U32 R8, RZ, RZ, R16 ;  /* 0x000000ffff087224 */ /* 0x000fe200078e0010 */
[----:B------:R-:W-:Y:S02]  /*02d0*/  MOV R6, R22 ;  /* 0x0000001600067202 */ /* 0x000fe40000000f00 */
[----:B------:R-:W-:Y:S01]  /*02e0*/  IADD3 R22, PT, PT, R22, 0x1, RZ ;  /* 0x0000000116167810 */ /* 0x000fe20007ffe0ff */
[----:B--2---:R0:W-:Y:S08]  /*02f0*/  STL [R7], R4 ;  /* 0x0000000407007387 */ /* 0x0041f00000100800 */
[----:B------:R-:W-:Y:S05]  /*0300*/  @!P0 BRA `(.L_x_4) ;  /* 0x00000000003c8947 */ /* 0x000fea0003800000 */
[----:B------:R-:W-:Y:S01]  /*0310*/  ISETP.NE.AND P0, PT, R20, 0x2, PT ;  /* 0x000000021400780c */ /* 0x000fe20003f05270 */
[----:B------:R-:W-:-:S04]  /*0320*/  VIADD R5, R9, 0x1 ;  /* 0x0000000109057836 */ /* 0x000fc80000000000 */
[----:B0-----:R-:W-:-:S06]  /*0330*/  IMAD.WIDE.U32 R4, R5, 0x4, R2 ;  /* 0x0000000405047825 */ /* 0x001fcc00078e0002 */
[----:B------:R-:W2:Y:S02]  /*0340*/  LDG.E R4, desc[UR4][R4.64] ;  /* 0x0000000404047981 */ /* 0x000ea4000c1e1900 */
[----:B------:R-:W-:-:S05]  /*0350*/  @P0 IADD3 R7, PT, PT, R9, 0x2, RZ ;  /* 0x0000000209070810 */ /* 0x000fca0007ffe0ff */
[----:B------:R-:W-:-:S06]  /*0360*/  @P0 IMAD.WIDE.U32 R2, R7, 0x4, R2 ;  /* 0x0000000407020825 */ /* 0x000fcc00078e0002 */
[----:B------:R-:W3:Y:S01]  /*0370*/  @P0 LDG.E R2, desc[UR4][R2.64] ;  /* 0x0000000402020981 */ /* 0x000ee2000c1e1900 */
[----:B------:R-:W-:Y:S01]  /*0380*/  IMAD R7, R22, 0x4, R1 ;  /* 0x0000000416077824 */ /* 0x000fe200078e0201 */
[----:B------:R-:W-:-:S05]  /*0390*/  IADD3 R22, PT, PT, R6, 0x2, RZ ;  /* 0x0000000206167810 */ /* 0x000fca0007ffe0ff */
[----:B------:R-:W-:Y:S01]  /*03a0*/  @P0 IMAD R9, R22, 0x4, R1 ;  /* 0x0000000416090824 */ /* 0x000fe200078e0201 */
[----:B------:R-:W-:Y:S01]  /*03b0*/  MOV R8, R18 ;  /* 0x0000001200087202 */ /* 0x000fe20000000f00 */
[----:B------:R-:W-:Y:S01]  /*03c0*/  @P0 IMAD.MOV.U32 R8, RZ, RZ, R19 ;  /* 0x000000ffff080224 */ /* 0x000fe200078e0013 */
[----:B------:R-:W-:Y:S01]  /*03d0*/  @P0 IADD3 R22, PT, PT, R6, 0x3, RZ ;  /* 0x0000000306160810 */ /* 0x000fe20007ffe0ff */
[----:B--2---:R1:W-:Y:S04]  /*03e0*/  STL [R7], R4 ;  /* 0x0000000407007387 */ /* 0x0043e80000100800 */
[----:B---3--:R1:W-:Y:S02]  /*03f0*/  @P0 STL [R9], R2 ;  /* 0x0000000209000387 */ /* 0x0083e40000100800 */
.L_x_4:
[----:B------:R-:W-:Y:S05]  /*0400*/  @!P1 BRA `(.L_x_3) ;  /* 0x0000000c00309947 */ /* 0x000fea0003800000 */
[----:B-1----:R-:W1:Y:S01]  /*0410*/  LDC.64 R2, c[0x0][0x388] ;  /* 0x0000e200ff027b82 */ /* 0x002e620000000a00 */
[C---:B------:R-:W-:Y:S01]  /*0420*/  IMAD.IADD R21, R8.reuse, 0x1, -R17 ;  /* 0x0000000108157824 */ /* 0x040fe200078e0a11 */
[----:B------:R-:W-:Y:S04]  /*0430*/  BSSY.RECONVERGENT B1, `(.L_x_5) ;  /* 0x00000c8000017945 */ /* 0x000fe80003800200 */
[----:B------:R-:W-:Y:S01]  /*0440*/  BSSY.RELIABLE B0, `(.L_x_6) ;  /* 0x00000ab000007945 */ /* 0x000fe20003800100 */
[----:B------:R-:W-:Y:S02]  /*0450*/  IADD3 R23, PT, PT, R8, 0x3, R23 ;  /* 0x0000000308177810 */ /* 0x000fe40007ffe017 */
[----:B------:R-:W-:Y:S02]  /*0460*/  ISETP.GE.AND P0, PT, R21, RZ, PT ;  /* 0x000000ff1500720c */ /* 0x000fe40003f06270 */
[----:B------:R-:W-:-:S11]  /*0470*/  IADD3 R22, PT, PT, R22, 0x1, RZ ;  /* 0x0000000116167810 */ /* 0x000fd60007ffe0ff */
[----:B------:R-:W-:Y:S05]  /*0480*/  @P0 BRA `(.L_x_7) ;  /* 0x0000000800980947 */ /* 0x000fea0003800000 */
[----:B0-----:R-:W-:Y:S01]  /*0490*/  IMAD.MOV R4, RZ, RZ, -R21 ;  /* 0x000000ffff047224 */ /* 0x001fe200078e0a15 */
[----:B------:R-:W-:Y:S01]  /*04a0*/  BSSY.RECONVERGENT B4, `(.L_x_8) ;  /* 0x0000069000047945 */ /* 0x000fe20003800200 */
[----:B------:R-:W-:-:S03]  /*04b0*/  PLOP3.LUT P0, PT, PT, PT, PT, 0x80, 0x8 ;  /* 0x000000000008781c */ /* 0x000fc60003f0f070 */
[----:B------:R-:W-:-:S13]  /*04c0*/  ISETP.GT.AND P3, PT, R4, 0xc, PT ;  /* 0x0000000c0400780c */ /* 0x000fda0003f64270 */
[----:B------:R-:W-:Y:S05]  /*04d0*/  @!P3 BRA `(.L_x_9) ;  /* 0x000000040094b947 */ /* 0x000fea0003800000 */
[----:B------:R-:W0:Y:S01]  /*04e0*/  LDC.64 R4, c[0x0][0x388] ;  /* 0x0000e200ff047b82 */ /* 0x000e220000000a00 */
[----:B------:R-:W-:-:S13]  /*04f0*/  PLOP3.LUT P0, PT, PT, PT, PT, 0x8, 0x80 ;  /* 0x000000000080781c */ /* 0x000fda0003f0e170 */
.L_x_10:
[C---:B----4-:R-:W-:Y:S01]  /*0500*/  IADD3 R29, PT, PT, R23.reuse, -0x3, RZ ;  /* 0xfffffffd171d7810 */ /* 0x050fe20007ffe0ff */
[C---:B------:R-:W-:Y:S01]  /*0510*/  VIADD R11, R23.reuse, 0xfffffffe ;  /* 0xfffffffe170b7836 */ /* 0x040fe20000000000 */
[----:B------:R-:W-:-:S03]  /*0520*/  IADD3 R9, PT, PT, R23, -0x1, RZ ;  /* 0xffffffff17097810 */ /* 0x000fc60007ffe0ff */
[----:B0-----:R-:W-:-:S04]  /*0530*/  IMAD.WIDE.U32 R28, R29, 0x4, R4 ;  /* 0x000000041d1c7825 */ /* 0x001fc800078e0004 */
[--C-:B------:R-:W-:Y:S02]  /*0540*/  IMAD.WIDE.U32 R10, R11, 0x4, R4.reuse ;  /* 0x000000040b0a7825 */ /* 0x100fe400078e0004 */
[----:B------:R-:W2:Y:S02]  /*0550*/  LDG.E R28, desc[UR4][R28.64] ;  /* 0x000000041c1c7981 */ /* 0x000ea4000c1e1900 */
[----:B------:R-:W-:-:S06]  /*0560*/  IMAD.WIDE.U32 R8, R9, 0x4, R4 ;  /* 0x0000000409087825 */ /* 0x000fcc00078e0004 */
[----:B------:R0:W3:Y:S04]  /*0570*/  LDG.E R9, desc[UR4][R8.64] ;  /* 0x0000000408097981 */ /* 0x0000e8000c1e1900 */
[----:B------:R-:W4:Y:S01]  /*0580*/  LDG.E R29, desc[UR4][R10.64] ;  /* 0x000000040a1d7981 */ /* 0x000f22000c1e1900 */
[----:B------:R-:W-:-:S04]  /*0590*/  IMAD.WIDE.U32 R24, R23, 0x4, R4 ;  /* 0x0000000417187825 */ /* 0x000fc800078e0004 */
[C---:B------:R-:W-:Y:S01]  /*05a0*/  VIADD R6, R22.reuse, 0xffffffff ;  /* 0xffffffff16067836 */ /* 0x040fe20000000000 */
[----:B0-----:R-:W-:Y:S01]  /*05b0*/  IADD3 R8, PT, PT, R22, 0x1, RZ ;  /* 0x0000000116087810 */ /* 0x001fe20007ffe0ff */
[----:B------:R0:W5:Y:S01]  /*05c0*/  LDG.E R27, desc[UR4][R24.64] ;  /* 0x00000004181b7981 */ /* 0x000162000c1e1900 */
[----:B------:R-:W-:-:S03]  /*05d0*/  IADD3 R7, PT, PT, R23, 0x1, RZ ;  /* 0x0000000117077810 */ /* 0x000fc60007ffe0ff */
[--C-:B------:R-:W-:Y:S02]  /*05e0*/  IMAD R8, R8, 0x4, R1.reuse ;  /* 0x0000000408087824 */ /* 0x100fe400078e0201 */
[--C-:B0-----:R-:W-:Y:S02]  /*05f0*/  IMAD R25, R6, 0x4, R1.reuse ;  /* 0x0000000406197824 */ /* 0x101fe400078e0201 */
[----:B------:R-:W-:Y:S02]  /*0600*/  IMAD R24, R22, 0x4, R1 ;  /* 0x0000000416187824 */ /* 0x000fe400078e0201 */
[----:B------:R-:W-:Y:S01]  /*0610*/  IMAD.WIDE.U32 R6, R7, 0x4, R4 ;  /* 0x0000000407067825 */ /* 0x000fe200078e0004 */
[----:B------:R-:W-:-:S04]  /*0620*/  IADD3 R11, PT, PT, R23, 0x2, RZ ;  /* 0x00000002170b7810 */ /* 0x000fc80007ffe0ff */
[----:B------:R0:W5:Y:S01]  /*0630*/  LDG.E R26, desc[UR4][R6.64] ;  /* 0x00000004061a7981 */ /* 0x000162000c1e1900 */
[----:B------:R-:W-:-:S04]  /*0640*/  IMAD.WIDE.U32 R10, R11, 0x4, R4 ;  /* 0x000000040b0a7825 */ /* 0x000fc800078e0004 */
[----:B0-----:R-:W-:-:S04]  /*0650*/  VIADD R7, R23, 0x4 ;  /* 0x0000000417077836 */ /* 0x001fc80000000000 */
[----:B------:R-:W-:-:S06]  /*0660*/  IMAD.WIDE.U32 R6, R7, 0x4, R4 ;  /* 0x0000000407067825 */ /* 0x000fcc00078e0004 */
[----:B------:R-:W5:Y:S04]  /*0670*/  LDG.E R6, desc[UR4][R6.64] ;  /* 0x0000000406067981 */ /* 0x000f68000c1e1900 */
[----:B--2---:R0:W-:Y:S04]  /*0680*/  STL [R25], R28 ;  /* 0x0000001c19007387 */ /* 0x0041e80000100800 */
[----:B0-----:R-:W2:Y:S04]  /*0690*/  LDG.E R28, desc[UR4][R10.64] ;  /* 0x000000040a1c7981 */ /* 0x001ea8000c1e1900 */
[----:B----4-:R-:W-:Y:S04]  /*06a0*/  STL [R24], R29 ;  /* 0x0000001d18007387 */ /* 0x010fe80000100800 */
[----:B---3--:R0:W-:Y:S01]  /*06b0*/  STL [R8], R9 ;  /* 0x0000000908007387 */ /* 0x0081e20000100800 */
[----:B------:R-:W-:-:S02]  /*06c0*/  IADD3 R25, PT, PT, R23, 0x5, RZ ;  /* 0x0000000517197810 */ /* 0x000fc40007ffe0ff */
[----:B0-----:R-:W-:-:S05]  /*06d0*/  IADD3 R9, PT, PT, R23, 0x3, RZ ;  /* 0x0000000317097810 */ /* 0x001fca0007ffe0ff */
[----:B------:R-:W-:-:S04]  /*06e0*/  IMAD.WIDE.U32 R8, R9, 0x4, R4 ;  /* 0x0000000409087825 */ /* 0x000fc800078e0004 */
[----:B------:R-:W-:Y:S02]  /*06f0*/  IMAD.WIDE.U32 R24, R25, 0x4, R4 ;  /* 0x0000000419187825 */ /* 0x000fe400078e0004 */
[----:B------:R-:W3:Y:S04]  /*0700*/  LDG.E R8, desc[UR4][R8.64] ;  /* 0x0000000408087981 */ /* 0x000ee8000c1e1900 */
[----:B------:R0:W4:Y:S01]  /*0710*/  LDG.E R25, desc[UR4][R24.64] ;  /* 0x0000000418197981 */ /* 0x000122000c1e1900 */
[----:B------:R-:W-:-:S05]  /*0720*/  VIADD R29, R22, 0x2 ;  /* 0x00000002161d7836 */ /* 0x000fca0000000000 */
[----:B0-----:R-:W-:Y:S01]  /*0730*/  LEA R24, R29, R1, 0x2 ;  /* 0x000000011d187211 */ /* 0x001fe200078e10ff */
[----:B------:R-:W-:-:S04]  /*0740*/  VIADD R29, R23, 0x6 ;  /* 0x00000006171d7836 */ /* 0x000fc80000000000 */
[----:B------:R-:W-:-:S05]  /*0750*/  IMAD.WIDE.U32 R10, R29, 0x4, R4 ;  /* 0x000000041d0a7825 */ /* 0x000fca00078e0004 */
[----:B------:R0:W4:Y:S01]  /*0760*/  LDG.E R29, desc[UR4][R10.64] ;  /* 0x000000040a1d7981 */ /* 0x000122000c1e1900 */
[C---:B------:R-:W-:Y:S02]  /*0770*/  IADD3 R7, PT, PT, R22.reuse, 0x4, RZ ;  /* 0x0000000416077810 */ /* 0x040fe40007ffe0ff */
[----:B0-----:R-:W-:Y:S01]  /*0780*/  IADD3 R10, PT, PT, R22, 0x3, RZ ;  /* 0x00000003160a7810 */ /* 0x001fe20007ffe0ff */
[----:B-----5:R0:W-:Y:S04]  /*0790*/  STL [R24], R27 ;  /* 0x0000001b18007387 */ /* 0x0201e80000100800 */
[--C-:B------:R-:W-:Y:S01]  /*07a0*/  IMAD R9, R10, 0x4, R1.reuse ;  /* 0x000000040a097824 */ /* 0x100fe200078e0201 */
[----:B------:R-:W-:Y:S01]  /*07b0*/  IADD3 R10, PT, PT, R22, 0x5, RZ ;  /* 0x00000005160a7810 */ /* 0x000fe20007ffe0ff */
[----:B------:R-:W-:-:S02]  /*07c0*/  IMAD R11, R7, 0x4, R1 ;  /* 0x00000004070b7824 */ /* 0x000fc400078e0201 */
[----:B------:R-:W-:Y:S01]  /*07d0*/  VIADD R7, R22, 0x6 ;  /* 0x0000000616077836 */ /* 0x000fe20000000000 */
[-C--:B0-----:R-:W-:Y:S02]  /*07e0*/  LEA R27, R10, R1.reuse, 0x2 ;  /* 0x000000010a1b7211 */ /* 0x081fe400078e10ff */
[----:B------:R-:W-:Y:S01]  /*07f0*/  IADD3 R10, PT, PT, R22, 0x7, RZ ;  /* 0x00000007160a7810 */ /* 0x000fe20007ffe0ff */
[----:B------:R0:W-:Y:S01]  /*0800*/  STL [R9], R26 ;  /* 0x0000001a09007387 */ /* 0x0001e20000100800 */
[----:B------:R-:W-:Y:S02]  /*0810*/  IMAD R7, R7, 0x4, R1 ;  /* 0x0000000407077824 */ /* 0x000fe400078e0201 */
[C---:B------:R-:W-:Y:S01]  /*0820*/  VIADD R24, R23.reuse, 0x7 ;  /* 0x0000000717187836 */ /* 0x040fe20000000000 */
[----:B0-----:R-:W-:Y:S01]  /*0830*/  LEA R26, R10, R1, 0x2 ;  /* 0x000000010a1a7211 */ /* 0x001fe200078e10ff */
[C---:B------:R-:W-:Y:S01]  /*0840*/  VIADD R10, R23.reuse, 0x8 ;  /* 0x00000008170a7836 */ /* 0x040fe20000000000 */
[----:B--2---:R0:W-:Y:S02]  /*0850*/  STL [R11], R28 ;  /* 0x0000001c0b007387 */ /* 0x0041e40000100800 */
[----:B0-----:R-:W-:-:S02]  /*0860*/  IADD3 R11, PT, PT, R23, 0x9, RZ ;  /* 0x00000009170b7810 */ /* 0x001fc40007ffe0ff */
[----:B---3--:R0:W-:Y:S04]  /*0870*/  STL [R27], R8 ;  /* 0x000000081b007387 */ /* 0x0081e80000100800 */
[----:B------:R2:W-:Y:S01]  /*0880*/  STL [R7], R6 ;  /* 0x0000000607007387 */ /* 0x0005e20000100800 */
[----:B0-----:R-:W-:-:S03]  /*0890*/  IMAD.WIDE.U32 R8, R24, 0x4, R4 ;  /* 0x0000000418087825 */ /* 0x001fc600078e0004 */
[----:B----4-:R0:W-:Y:S01]  /*08a0*/  STL [R26], R25 ;  /* 0x000000191a007387 */ /* 0x0101e20000100800 */
[----:B--2---:R-:W-:-:S04]  /*08b0*/  IMAD.WIDE.U32 R6, R10, 0x4, R4 ;  /* 0x000000040a067825 */ /* 0x004fc800078e0004 */
[----:B------:R-:W-:Y:S01]  /*08c0*/  VIADD R10, R22, 0x8 ;  /* 0x00000008160a7836 */ /* 0x000fe20000000000 */
[----:B------:R2:W3:Y:S01]  /*08d0*/  LDG.E R27, desc[UR4][R6.64] ;  /* 0x00000004061b7981 */ /* 0x0004e2000c1e1900 */
[----:B0-----:R-:W-:-:S03]  /*08e0*/  IMAD.WIDE.U32 R24, R11, 0x4, R4 ;  /* 0x000000040b187825 */ /* 0x001fc600078e0004 */
[----:B------:R0:W4:Y:S01]  /*08f0*/  LDG.E R26, desc[UR4][R8.64] ;  /* 0x00000004081a7981 */ /* 0x000122000c1e1900 */
[C---:B------:R-:W-:Y:S01]  /*0900*/  VIADD R11, R23.reuse, 0xa ;  /* 0x0000000a170b7836 */ /* 0x040fe20000000000 */
[----:B------:R-:W-:Y:S02]  /*0910*/  LEA R28, R10, R1, 0x2 ;  /* 0x000000010a1c7211 */ /* 0x000fe400078e10ff */
[----:B------:R-:W5:Y:S01]  /*0920*/  LDG.E R24, desc[UR4][R24.64] ;  /* 0x0000000418187981 */ /* 0x000f62000c1e1900 */
[C---:B--2---:R-:W-:Y:S01]  /*0930*/  VIADD R7, R23.reuse, 0xc ;  /* 0x0000000c17077836 */ /* 0x044fe20000000000 */
[----:B0-----:R-:W-:Y:S01]  /*0940*/  IADD3 R9, PT, PT, R23, 0xb, RZ ;  /* 0x0000000b17097810 */ /* 0x001fe20007ffe0ff */
[----:B------:R-:W-:-:S04]  /*0950*/  IMAD.WIDE.U32 R10, R11, 0x4, R4 ;  /* 0x000000040b0a7825 */ /* 0x000fc800078e0004 */
[--C-:B------:R-:W-:Y:S02]  /*0960*/  IMAD.WIDE.U32 R8, R9, 0x4, R4.reuse ;  /* 0x0000000409087825 */ /* 0x100fe400078e0004 */
[----:B------:R0:W2:Y:S02]  /*0970*/  LDG.E R10, desc[UR4][R10.64] ;  /* 0x000000040a0a7981 */ /* 0x0000a4000c1e1900 */
[----:B------:R-:W-:Y:S02]  /*0980*/  IMAD.WIDE.U32 R6, R7, 0x4, R4 ;  /* 0x0000000407067825 */ /* 0x000fe400078e0004 */
[----:B------:R1:W2:Y:S04]  /*0990*/  LDG.E R8, desc[UR4][R8.64] ;  /* 0x0000000408087981 */ /* 0x0002a8000c1e1900 */
[----:B------:R1:W2:Y:S04]  /*09a0*/  LDG.E R6, desc[UR4][R6.64] ;  /* 0x0000000406067981 */ /* 0x0002a8000c1e1900 */
[----:B------:R1:W-:Y:S01]  /*09b0*/  STL [R28], R29 ;  /* 0x0000001d1c007387 */ /* 0x0003e20000100800 */
[C---:B0-----:R-:W-:Y:S01]  /*09c0*/  VIADD R11, R22.reuse, 0xd ;  /* 0x0000000d160b7836 */ /* 0x041fe20000000000 */
[----:B-1----:R-:W-:-:S02]  /*09d0*/  IADD3 R9, PT, PT, R22, 0xc, RZ ;  /* 0x0000000c16097810 */ /* 0x002fc40007ffe0ff */
[C---:B------:R-:W-:Y:S02]  /*09e0*/  IADD3 R7, PT, PT, R22.reuse, 0x9, RZ ;  /* 0x0000000916077810 */ /* 0x040fe40007ffe0ff */
[C---:B------:R-:W-:Y:S01]  /*09f0*/  IADD3 R28, PT, PT, R22.reuse, 0xa, RZ ;  /* 0x0000000a161c7810 */ /* 0x040fe20007ffe0ff */
[C---:B------:R-:W-:Y:S02]  /*0a00*/  VIADD R29, R22.reuse, 0xb ;  /* 0x0000000b161d7836 */ /* 0x040fe40000000000 */
[--C-:B------:R-:W-:Y:S01]  /*0a10*/  IMAD R25, R7, 0x4, R1.reuse ;  /* 0x0000000407197824 */ /* 0x100fe200078e0201 */
[----:B------:R-:W-:Y:S01]  /*0a20*/  IADD3 R7, PT, PT, R22, 0xe, RZ ;  /* 0x0000000e16077810 */ /* 0x000fe20007ffe0ff */
[--C-:B------:R-:W-:Y:S01]  /*0a30*/  IMAD R29, R29, 0x4, R1.reuse ;  /* 0x000000041d1d7824 */ /* 0x100fe200078e0201 */
[-C--:B------:R-:W-:Y:S01]  /*0a40*/  LEA R28, R28, R1.reuse, 0x2 ;  /* 0x000000011c1c7211 */ /* 0x080fe200078e10ff */
[--C-:B------:R-:W-:Y:S01]  /*0a50*/  IMAD R9, R9, 0x4, R1.reuse ;  /* 0x0000000409097824 */ /* 0x100fe200078e0201 */
[----:B------:R-:W-:Y:S01]  /*0a60*/  LEA R11, R11, R1, 0x2 ;  /* 0x000000010b0b7211 */ /* 0x000fe200078e10ff */
[----:B------:R-:W-:Y:S01]  /*0a70*/  IMAD R7, R7, 0x4, R1 ;  /* 0x0000000407077824 */ /* 0x000fe200078e0201 */
[----:B------:R-:W-:-:S04]  /*0a80*/  IADD3 R21, PT, PT, R21, 0x10, RZ ;  /* 0x0000001015157810 */ /* 0x000fc80007ffe0ff */
[----:B------:R-:W-:Y:S01]  /*0a90*/  ISETP.GE.AND P3, PT, R21, -0xc, PT ;  /* 0xfffffff41500780c */ /* 0x000fe20003f66270 */
[----:B------:R-:W-:Y:S01]  /*0aa0*/  VIADD R23, R23, 0x10 ;  /* 0x0000001017177836 */ /* 0x000fe20000000000 */
[----:B------:R-:W-:Y:S01]  /*0ab0*/  IADD3 R22, PT, PT, R22, 0x10, RZ ;  /* 0x0000001016167810 */ /* 0x000fe20007ffe0ff */
[----:B----4-:R4:W-:Y:S04]  /*0ac0*/  STL [R25], R26 ;  /* 0x0000001a19007387 */ /* 0x0109e80000100800 */
[----:B---3--:R4:W-:Y:S04]  /*0ad0*/  STL [R28], R27 ;  /* 0x0000001b1c007387 */ /* 0x0089e80000100800 */
[----:B-----5:R4:W-:Y:S04]  /*0ae0*/  STL [R29], R24 ;  /* 0x000000181d007387 */ /* 0x0209e80000100800 */
[----:B--2---:R4:W-:Y:S04]  /*0af0*/  STL [R9], R10 ;  /* 0x0000000a09007387 */ /* 0x0049e80000100800 */
[----:B------:R4:W-:Y:S04]  /*0b00*/  STL [R11], R8 ;  /* 0x000000080b007387 */ /* 0x0009e80000100800 */
[----:B------:R4:W-:Y:S01]  /*0b10*/  STL [R7], R6 ;  /* 0x0000000607007387 */ /* 0x0009e20000100800 */
[----:B------:R-:W-:Y:S05]  /*0b20*/  @!P3 BRA `(.L_x_10) ;  /* 0xfffffff80074b947 */ /* 0x000fea000383ffff */
.L_x_9:
[----:B------:R-:W-:Y:S05]  /*0b30*/  BSYNC.RECONVERGENT B4 ;  /* 0x0000000000047941 */ /* 0x000fea0003800200 */
.L_x_8:
[----:B------:R-:W-:Y:S01]  /*0b40*/  IMAD.MOV R4, RZ, RZ, -R21 ;  /* 0x000000ffff047224 */ /* 0x000fe200078e0a15 */
[----:B------:R-:W-:Y:S04]  /*0b50*/  BSSY.RECONVERGENT B4, `(.L_x_11) ;  /* 0x0000036000047945 */ /* 0x000fe80003800200 */
[----:B------:R-:W-:-:S13]  /*0b60*/  ISETP.GT.AND P3, PT, R4, 0x4, PT ;  /* 0x000000040400780c */ /* 0x000fda0003f64270 */
[----:B------:R-:W-:Y:S05]  /*0b70*/  @!P3 BRA `(.L_x_12) ;  /* 0x0000000000ccb947 */ /* 0x000fea0003800000 */
[----:B------:R-:W0:Y:S01]  /*0b80*/  LDC.64 R4, c[0x0][0x388] ;  /* 0x0000e200ff047b82 */ /* 0x000e220000000a00 */
[----:B----4-:R-:W-:-:S05]  /*0b90*/  IADD3 R7, PT, PT, R23, -0x3, RZ ;  /* 0xfffffffd17077810 */ /* 0x010fca0007ffe0ff */
[----:B0-----:R-:W-:-:S06]  /*0ba0*/  IMAD.WIDE.U32 R6, R7, 0x4, R4 ;  /* 0x0000000407067825 */ /* 0x001fcc00078e0004 */
[----:B------:R-:W2:Y:S01]  /*0bb0*/  LDG.E R7, desc[UR4][R6.64] ;  /* 0x0000000406077981 */ /* 0x000ea2000c1e1900 */
[----:B------:R-:W-:Y:S01]  /*0bc0*/  VIADD R8, R22, 0xffffffff ;  /* 0xffffffff16087836 */ /* 0x000fe20000000000 */
[C---:B------:R-:W-:Y:S01]  /*0bd0*/  IADD3 R11, PT, PT, R23.reuse, -0x1, RZ ;  /* 0xffffffff170b7810 */ /* 0x040fe20007ffe0ff */
[----:B------:R-:W-:-:S03]  /*0be0*/  VIADD R29, R23, 0xfffffffe ;  /* 0xfffffffe171d7836 */ /* 0x000fc60000000000 */
[----:B------:R-:W-:Y:S01]  /*0bf0*/  LEA R9, R8, R1, 0x2 ;  /* 0x0000000108097211 */ /* 0x000fe200078e10ff */
[----:B------:R-:W-:-:S04]  /*0c00*/  IMAD.WIDE.U32 R28, R29, 0x4, R4 ;  /* 0x000000041d1c7825 */ /* 0x000fc800078e0004 */
[----:B------:R-:W-:Y:S01]  /*0c10*/  VIADD R27, R23, 0x1 ;  /* 0x00000001171b7836 */ /* 0x000fe20000000000 */
[----:B------:R0:W3:Y:S01]  /*0c20*/  LDG.E R24, desc[UR4][R28.64] ;  /* 0x000000041c187981 */ /* 0x0000e2000c1e1900 */
[----:B------:R-:W-:-:S05]  /*0c30*/  IMAD.WIDE.U32 R10, R11, 0x4, R4 ;  /* 0x000000040b0a7825 */ /* 0x000fca00078e0004 */
[----:B------:R4:W5:Y:S01]  /*0c40*/  LDG.E R25, desc[UR4][R10.64] ;  /* 0x000000040a197981 */ /* 0x000962000c1e1900 */
[C---:B0-----:R-:W-:Y:S01]  /*0c50*/  IADD3 R29, PT, PT, R23.reuse, 0x4, RZ ;  /* 0x00000004171d7810 */ /* 0x041fe20007ffe0ff */
[----:B----4-:R-:W-:-:S04]  /*0c60*/  VIADD R11, R23, 0x3 ;  /* 0x00000003170b7836 */ /* 0x010fc80000000000 */
[----:B------:R-:W-:-:S06]  /*0c70*/  IMAD.WIDE.U32 R10, R11, 0x4, R4 ;  /* 0x000000040b0a7825 */ /* 0x000fcc00078e0004 */
[----:B------:R-:W4:Y:S04]  /*0c80*/  LDG.E R10, desc[UR4][R10.64] ;  /* 0x000000040a0a7981 */ /* 0x000f28000c1e1900 */
[----:B--2---:R0:W-:Y:S02]  /*0c90*/  STL [R9], R7 ;  /* 0x0000000709007387 */ /* 0x0041e40000100800 */
[----:B0-----:R-:W-:-:S04]  /*0ca0*/  IMAD.WIDE.U32 R6, R23, 0x4, R4 ;  /* 0x0000000417067825 */ /* 0x001fc800078e0004 */
[--C-:B------:R-:W-:Y:S01]  /*0cb0*/  IMAD.WIDE.U32 R8, R27, 0x4, R4.reuse ;  /* 0x000000041b087825 */ /* 0x100fe200078e0004 */
[----:B------:R-:W-:Y:S01]  /*0cc0*/  IADD3 R27, PT, PT, R23, 0x2, RZ ;  /* 0x00000002171b7810 */ /* 0x000fe20007ffe0ff */
[----:B------:R0:W2:Y:S04]  /*0cd0*/  LDG.E R6, desc[UR4][R6.64] ;  /* 0x0000000406067981 */ /* 0x0000a8000c1e1900 */
[--C-:B------:R-:W-:Y:S01]  /*0ce0*/  IMAD.WIDE.U32 R26, R27, 0x4, R4.reuse ;  /* 0x000000041b1a7825 */ /* 0x100fe200078e0004 */
[----:B------:R1:W4:Y:S03]  /*0cf0*/  LDG.E R8, desc[UR4][R8.64] ;  /* 0x0000000408087981 */ /* 0x000326000c1e1900 */
[----:B------:R-:W-:-:S02]  /*0d00*/  IMAD.WIDE.U32 R4, R29, 0x4, R4 ;  /* 0x000000041d047825 */ /* 0x000fc400078e0004 */
[----:B------:R3:W4:Y:S04]  /*0d10*/  LDG.E R26, desc[UR4][R26.64] ;  /* 0x000000041a1a7981 */ /* 0x000728000c1e1900 */
[----:B------:R5:W4:Y:S01]  /*0d20*/  LDG.E R4, desc[UR4][R4.64] ;  /* 0x0000000404047981 */ /* 0x000b22000c1e1900 */
[C---:B0-----:R-:W-:Y:S01]  /*0d30*/  IADD3 R7, PT, PT, R22.reuse, 0x1, RZ ;  /* 0x0000000116077810 */ /* 0x041fe20007ffe0ff */
[C---:B------:R-:W-:Y:S02]  /*0d40*/  VIADD R28, R22.reuse, 0x2 ;  /* 0x00000002161c7836 */ /* 0x040fe40000000000 */
[--C-:B------:R-:W-:Y:S01]  /*0d50*/  IMAD R29, R22, 0x4, R1.reuse ;  /* 0x00000004161d7824 */ /* 0x100fe200078e0201 */
[----:B------:R-:W-:Y:S01]  /*0d60*/  LEA R7, R7, R1, 0x2 ;  /* 0x0000000107077211 */ /* 0x000fe200078e10ff */
[----:B-1----:R-:W-:Y:S01]  /*0d70*/  IMAD R9, R28, 0x4, R1 ;  /* 0x000000041c097824 */ /* 0x002fe200078e0201 */
[----:B---3--:R-:W-:-:S02]  /*0d80*/  IADD3 R27, PT, PT, R22, 0x3, RZ ;  /* 0x00000003161b7810 */ /* 0x008fc40007ffe0ff */
[----:B------:R-:W-:Y:S01]  /*0d90*/  STL [R29], R24 ;  /* 0x000000181d007387 */ /* 0x000fe20000100800 */
[----:B------:R-:W-:-:S03]  /*0da0*/  VIADD R28, R22, 0x4 ;  /* 0x00000004161c7836 */ /* 0x000fc60000000000 */
[----:B-----5:R-:W-:Y:S01]  /*0db0*/  STL [R7], R25 ;  /* 0x0000001907007387 */ /* 0x020fe20000100800 */
[----:B------:R-:W-:Y:S01]  /*0dc0*/  VIADD R5, R22, 0x6 ;  /* 0x0000000616057836 */ /* 0x000fe20000000000 */
[----:B------:R-:W-:Y:S01]  /*0dd0*/  LEA R27, R27, R1, 0x2 ;  /* 0x000000011b1b7211 */ /* 0x000fe200078e10ff */
[--C-:B------:R-:W-:Y:S02]  /*0de0*/  IMAD R11, R28, 0x4, R1.reuse ;  /* 0x000000041c0b7824 */ /* 0x100fe400078e0201 */
[----:B------:R-:W-:Y:S01]  /*0df0*/  IMAD R5, R5, 0x4, R1 ;  /* 0x0000000405057824 */ /* 0x000fe200078e0201 */
[----:B------:R-:W-:Y:S02]  /*0e00*/  PLOP3.LUT P0, PT, PT, PT, PT, 0x8, 0x80 ;  /* 0x000000000080781c */ /* 0x000fe40003f0e170 */
[----:B------:R-:W-:Y:S02]  /*0e10*/  IADD3 R21, PT, PT, R21, 0x8, RZ ;  /* 0x0000000815157810 */ /* 0x000fe40007ffe0ff */
[----:B------:R-:W-:Y:S01]  /*0e20*/  IADD3 R23, PT, PT, R23, 0x8, RZ ;  /* 0x0000000817177810 */ /* 0x000fe20007ffe0ff */
[----:B--2---:R0:W-:Y:S02]  /*0e30*/  STL [R9], R6 ;  /* 0x0000000609007387 */ /* 0x0041e40000100800 */
[----:B0-----:R-:W-:-:S02]  /*0e40*/  IADD3 R6, PT, PT, R22, 0x5, RZ ;  /* 0x0000000516067810 */ /* 0x001fc40007ffe0ff */
[----:B----4-:R0:W-:Y:S02]  /*0e50*/  STL [R27], R8 ;  /* 0x000000081b007387 */ /* 0x0101e40000100800 */
[----:B------:R-:W-:Y:S02]  /*0e60*/  LEA R29, R6, R1, 0x2 ;  /* 0x00000001061d7211 */ /* 0x000fe400078e10ff */
[----:B------:R0:W-:Y:S04]  /*0e70*/  STL [R11], R26 ;  /* 0x0000001a0b007387 */ /* 0x0001e80000100800 */
[----:B------:R0:W-:Y:S04]  /*0e80*/  STL [R29], R10 ;  /* 0x0000000a1d007387 */ /* 0x0001e80000100800 */
[----:B------:R0:W-:Y:S01]  /*0e90*/  STL [R5], R4 ;  /* 0x0000000405007387 */ /* 0x0001e20000100800 */
[----:B------:R-:W-:-:S07]  /*0ea0*/  VIADD R22, R22, 0x8 ;  /* 0x0000000816167836 */ /* 0x000fce0000000000 */
.L_x_12:
[----:B------:R-:W-:Y:S05]  /*0eb0*/  BSYNC.RECONVERGENT B4 ;  /* 0x0000000000047941 */ /* 0x000fea0003800200 */
.L_x_11:
[----:B------:R-:W-:-:S13]  /*0ec0*/  ISETP.NE.OR P0, PT, R21, RZ, P0 ;  /* 0x000000ff1500720c */ /* 0x000fda0000705670 */
[----:B------:R-:W-:Y:S05]  /*0ed0*/  @!P0 BREAK.RELIABLE B0 ;  /* 0x0000000000008942 */ /* 0x000fea0003800100 */
[----:B------:R-:W-:Y:S05]  /*0ee0*/  @!P0 BRA `(.L_x_13) ;  /* 0x0000000000708947 */ /* 0x000fea0003800000 */
.L_x_7:
[----:B------:R-:W-:Y:S05]  /*0ef0*/  BSYNC.RELIABLE B0 ;  /* 0x0000000000007941 */ /* 0x000fea0003800100 */
.L_x_6:
[C---:B0-----:R-:W-:Y:S01]  /*0f00*/  IADD3 R5, PT, PT, R23.reuse, -0x3, RZ ;  /* 0xfffffffd17057810 */ /* 0x041fe20007ffe0ff */
[C---:B----4-:R-:W-:Y:S01]  /*0f10*/  VIADD R7, R23.reuse, 0xfffffffe ;  /* 0xfffffffe17077836 */ /* 0x050fe20000000000 */
[C---:B------:R-:W-:Y:S01]  /*0f20*/  IADD3 R9, PT, PT, R23.reuse, -0x1, RZ ;  /* 0xffffffff17097810 */ /* 0x040fe20007ffe0ff */
[----:B-1-3--:R-:W-:-:S04]  /*0f30*/  IMAD.WIDE.U32 R10, R23, 0x4, R2 ;  /* 0x00000004170a7825 */ /* 0x00afc800078e0002 */
[--C-:B------:R-:W-:Y:S02]  /*0f40*/  IMAD.WIDE.U32 R4, R5, 0x4, R2.reuse ;  /* 0x0000000405047825 */ /* 0x100fe400078e0002 */
[----:B------:R-:W2:Y:S02]  /*0f50*/  LDG.E R10, desc[UR4][R10.64] ;  /* 0x000000040a0a7981 */ /* 0x000ea4000c1e1900 */
[--C-:B------:R-:W-:Y:S02]  /*0f60*/  IMAD.WIDE.U32 R6, R7, 0x4, R2.reuse ;  /* 0x0000000407067825 */ /* 0x100fe400078e0002 */
[----:B------:R-:W3:Y:S02]  /*0f70*/  LDG.E R4, desc[UR4][R4.64] ;  /* 0x0000000404047981 */ /* 0x000ee4000c1e1900 */
[----:B------:R-:W-:Y:S02]  /*0f80*/  IMAD.WIDE.U32 R8, R9, 0x4, R2 ;  /* 0x0000000409087825 */ /* 0x000fe400078e0002 */
[----:B------:R-:W4:Y:S04]  /*0f90*/  LDG.E R6, desc[UR4][R6.64] ;  /* 0x0000000406067981 */ /* 0x000f28000c1e1900 */
[----:B------:R-:W5:Y:S01]  /*0fa0*/  LDG.E R8, desc[UR4][R8.64] ;  /* 0x0000000408087981 */ /* 0x000f62000c1e1900 */
[C---:B------:R-:W-:Y:S01]  /*0fb0*/  IADD3 R24, PT, PT, R22.reuse, -0x1, RZ ;  /* 0xffffffff16187810 */ /* 0x040fe20007ffe0ff */
[C---:B------:R-:W-:Y:S01]  /*0fc0*/  VIADD R28, R22.reuse, 0x1 ;  /* 0x00000001161c7836 */ /* 0x040fe20000000000 */
[C---:B------:R-:W-:Y:S01]  /*0fd0*/  IADD3 R26, PT, PT, R22.reuse, 0x2, RZ ;  /* 0x00000002161a7810 */ /* 0x040fe20007ffe0ff */
[----:B------:R-:W-:Y:S01]  /*0fe0*/  IMAD R27, R22, 0x4, R1 ;  /* 0x00000004161b7824 */ /* 0x000fe200078e0201 */
[----:B------:R-:W-:-:S02]  /*0ff0*/  LEA R25, R24, R1, 0x2 ;  /* 0x0000000118197211 */ /* 0x000fc400078e10ff */
[-C--:B------:R-:W-:Y:S02]  /*1000*/  LEA R29, R28, R1.reuse, 0x2 ;  /* 0x000000011c1d7211 */ /* 0x080fe400078e10ff */
[----:B------:R-:W-:Y:S01]  /*1010*/  LEA R26, R26, R1, 0x2 ;  /* 0x000000011a1a7211 */ /* 0x000fe200078e10ff */
[----:B------:R-:W-:-:S05]  /*1020*/  VIADD R21, R21, 0x4 ;  /* 0x0000000415157836 */ /* 0x000fca0000000000 */
[----:B------:R-:W-:Y:S02]  /*1030*/  ISETP.NE.AND P0, PT, R21, RZ, PT ;  /* 0x000000ff1500720c */ /* 0x000fe40003f05270 */
[----:B------:R-:W-:Y:S02]  /*1040*/  IADD3 R23, PT, PT, R23, 0x4, RZ ;  /* 0x0000000417177810 */ /* 0x000fe40007ffe0ff */
[----:B------:R-:W-:Y:S01]  /*1050*/  IADD3 R22, PT, PT, R22, 0x4, RZ ;  /* 0x0000000416167810 */ /* 0x000fe20007ffe0ff */
[----:B---3--:R3:W-:Y:S04]  /*1060*/  STL [R25], R4 ;  /* 0x0000000419007387 */ /* 0x0087e80000100800 */
[----:B----4-:R3:W-:Y:S04]  /*1070*/  STL [R27], R6 ;  /* 0x000000061b007387 */ /* 0x0107e80000100800 */
[----:B-----5:R3:W-:Y:S04]  /*1080*/  STL [R29], R8 ;  /* 0x000000081d007387 */ /* 0x0207e80000100800 */
[----:B--2---:R3:W-:Y:S01]  /*1090*/  STL [R26], R10 ;  /* 0x0000000a1a007387 */ /* 0x0047e20000100800 */
[----:B------:R-:W-:Y:S05]  /*10a0*/  @P0 BRA `(.L_x_6) ;  /* 0xfffffffc00940947 */ /* 0x000fea000383ffff */
.L_x_13:
[----:B------:R-:W-:Y:S05]  /*10b0*/  BSYNC.RECONVERGENT B1 ;  /* 0x0000000000017941 */ /* 0x000fea0003800200 */
.L_x_5:
[----:B------:R-:W-:-:S07]  /*10c0*/  VIADD R22, R22, 0xffffffff ;  /* 0xffffffff16167836 */ /* 0x000fce0000000000 */
.L_x_3:
[----:B------:R-:W-:Y:S05]  /*10d0*/  BSYNC.RECONVERGENT B2 ;  /* 0x0000000000027941 */ /* 0x000fea0003800200 */
.L_x_2:
[----:B------:R-:W-:-:S04]  /*10e0*/  IADD3 R13, PT, PT, R13, 0x1, RZ ;  /* 0x000000010d0d7810 */ /* 0x000fc80007ffe0ff */
[----:B------:R-:W-:-:S13]  /*10f0*/  ISETP.NE.AND P0, PT, R13, R0, PT ;  /* 0x000000000d00720c */ /* 0x000fda0003f05270 */
[----:B------:R-:W-:Y:S05]  /*1100*/  @P0 BRA `(.L_x_14) ;  /* 0xfffffff0003c0947 */ /* 0x000fea000383ffff */
.L_x_1:
[----:B------:R-:W-:Y:S05]  /*1110*/  BSYNC.RECONVERGENT B3 ;  /* 0x0000000000037941 */ /* 0x000fea0003800200 */
.L_x_0:
[----:B------:R-:W-:Y:S05]  /*1120*/  WARPSYNC.ALL ;  /* 0x0000000000007948 */ /* 0x000fea0003800000 */
[----:B-1----:R-:W1:Y:S02]  /*1130*/  LDC.64 R2, c[0x0][0x398] ;  /* 0x0000e600ff027b82 */ /* 0x002e640000000a00 */
[----:B-1----:R-:W-:-:S05]  /*1140*/  IMAD R0, R2, R3, RZ ;  /* 0x0000000302007224 */ /* 0x002fca00078e02ff */
[----:B------:R-:W-:-:S13]  /*1150*/  ISETP.GE.AND P0, PT, R0, 0x2, PT ;  /* 0x000000020000780c */ /* 0x000fda0003f06270 */
[----:B------:R-:W-:Y:S05]  /*1160*/  @!P0 BRA `(.L_x_15) ;  /* 0x0000000000548947 */ /* 0x000fea0003800000 */
[----:B------:R-:W-:-:S07]  /*1170*/  HFMA2 R2, -RZ, RZ, 0, 5.9604644775390625e-08 ;  /* 0x00000001ff027431 */ /* 0x000fce00000001ff */
.L_x_19:
[----:B------:R-:W-:-:S05]  /*1180*/  IMAD R3, R2, 0x4, R1 ;  /* 0x0000000402037824 */ /* 0x000fca00078e0201 */
[----:B01----:R0:W5:Y:S01]  /*1190*/  LDL R5, [R3] ;  /* 0x0000000003057983 */ /* 0x0031620000100800 */
[----:B---3--:R-:W-:Y:S01]  /*11a0*/  MOV R4, R2 ;  /* 0x0000000200047202 */ /* 0x008fe20000000f00 */
[----:B------:R-:W-:Y:S01]  /*11b0*/  BSSY.RECONVERGENT B0, `(.L_x_16) ;  /* 0x000000d000007945 */ /* 0x000fe20003800200 */
[----:B------:R-:W-:-:S04]  /*11c0*/  IADD3 R2, PT, PT, R2, 0x1, RZ ;  /* 0x0000000102027810 */ /* 0x000fc80007ffe0ff */
[----:B------:R-:W-:-:S13]  /*11d0*/  ISETP.NE.AND P1, PT, R2, R0, PT ;  /* 0x000000000200720c */ /* 0x000fda0003f25270 */
.L_x_18:
[----:B----4-:R-:W-:-:S05]  /*11e0*/  VIADD R6, R4, 0xffffffff ;  /* 0xffffffff04067836 */ /* 0x010fca0000000000 */
[----:B0-----:R-:W-:-:S05]  /*11f0*/  LEA R3, R6, R1, 0x2 ;  /* 0x0000000106037211 */ /* 0x001fca00078e10ff */
[----:B------:R-:W2:Y:S02]  /*1200*/  LDL R8, [R3] ;  /* 0x0000000003087983 */ /* 0x000ea40000100800 */
[----:B--2--5:R-:W-:-:S13]  /*1210*/  FSETP.GT.AND P0, PT, R8, R5, PT ;  /* 0x000000050800720b */ /* 0x024fda0003f04000 */
[----:B------:R-:W-:Y:S05]  /*1220*/  @!P0 BRA `(.L_x_17) ;  /* 0x0000000000148947 */ /* 0x000fea0003800000 */
[----:B------:R1:W-:Y:S01]  /*1230*/  STL [R3+0x4], R8 ;  /* 0x0000040803007387 */ /* 0x0003e20000100800 */
[----:B------:R-:W-:Y:S02]  /*1240*/  ISETP.GT.AND P0, PT, R4, 0x1, PT ;  /* 0x000000010400780c */ /* 0x000fe40003f04270 */
[----:B------:R-:W-:-:S11]  /*1250*/  MOV R4, R6 ;  /* 0x0000000600047202 */ /* 0x000fd60000000f00 */
[----:B-1----:R-:W-:Y:S05]  /*1260*/  @P0 BRA `(.L_x_18) ;  /* 0xfffffffc00dc0947 */ /* 0x002fea000383ffff */
[----:B------:R-:W-:-:S07]  /*1270*/  IMAD.MOV.U32 R4, RZ, RZ, RZ ;  /* 0x000000ffff047224 */ /* 0x000fce00078e00ff */
.L_x_17:
[----:B------:R-:W-:Y:S05]  /*1280*/  BSYNC.RECONVERGENT B0 ;  /* 0x0000000000007941 */ /* 0x000fea0003800200 */
.L_x_16:
[----:B------:R-:W-:-:S05]  /*1290*/  LEA R4, R4, R1, 0x2 ;  /* 0x0000000104047211 */ /* 0x000fca00078e10ff */
[----:B------:R1:W-:Y:S01]  /*12a0*/  STL [R4], R5 ;  /* 0x0000000504007387 */ /* 0x0003e20000100800 */
[----:B------:R-:W-:Y:S05]  /*12b0*/  @P1 BRA `(.L_x_19) ;  /* 0xfffffffc00b01947 */ /* 0x000fea000383ffff */
.L_x_15:
[----:B------:R-:W2:Y:S01]  /*12c0*/  LDC.64 R2, c[0x0][0x380] ;  /* 0x0000e000ff027b82 */ /* 0x000ea20000000a00 */
[----:B------:R-:W5:Y:S01]  /*12d0*/  LDCU UR6, c[0x0][0x390] ;  /* 0x00007200ff0677ac */ /* 0x000f620008000800 */
[----:B------:R-:W-:-:S04]  /*12e0*/  LEA.HI R0, R0, R0, RZ, 0x1 ;  /* 0x0000000000007211 */ /* 0x000fc800078f08ff */
[----:B------:R-:W-:-:S04]  /*12f0*/  SHF.R.S32.HI R0, RZ, 0x1, R0 ;  /* 0x00000001ff007819 */ /* 0x000fc80000011400 */
[----:B------:R-:W-:-:S05]  /*1300*/  LEA R0, R0, R1, 0x2 ;  /* 0x0000000100007211 */ /* 0x000fca00078e10ff */
[----:B01----:R-:W4:Y:S01]  /*1310*/  LDL R5, [R0] ;  /* 0x0000000000057983 */ /* 0x003f220000100800 */
[----:B-----5:R-:W-:Y:S01]  /*1320*/  IMAD R15, R15, UR6, R12 ;  /* 0x000000060f0f7c24 */ /* 0x020fe2000f8e020c */
[----:B------:R-:W0:Y:S03]  /*1330*/  LDCU UR6, c[0x0][0x3a0] ;  /* 0x00007400ff0677ac */ /* 0x000e260008000800 */
[----:B--2---:R-:W-:-:S05]  /*1340*/  IMAD.WIDE.U32 R2, R15, 0x4, R2 ;  /* 0x000000040f027825 */ /* 0x004fca00078e0002 */
[----:B---3--:R-:W4:Y:S02]  /*1350*/  LDG.E R4, desc[UR4][R2.64] ;  /* 0x0000000402047981 */ /* 0x008f24000c1e1900 */
[----:B----4-:R-:W-:-:S05]  /*1360*/  FADD R4, R5, -R4 ;  /* 0x8000000405047221 */ /* 0x010fca0000000000 */
[----:B0-----:R-:W-:-:S13]  /*1370*/  FSETP.GE.AND P0, PT, R4, UR6, PT ;  /* 0x0000000604007c0b */ /* 0x001fda000bf06000 */
[----:B------:R-:W-:Y:S05]  /*1380*/  @!P0 EXIT ;  /* 0x000000000000894d */ /* 0x000fea0003800000 */
[----:B------:R-:W-:Y:S01]  /*1390*/  STG.E desc[UR4][R2.64], R5 ;  /* 0x0000000502007986 */ /* 0x000fe2000c101904 */
[----:B------:R-:W-:Y:S05]  /*13a0*/  EXIT ;  /* 0x000000000000794d */ /* 0x000fea0003800000 */
.L_x_20:
[----:B------:R-:W-:-:S00]  /*13b0*/  BRA `(.L_x_20) ;  /* 0xfffffffc00fc7947 */ /* 0x000fc0000383ffff */
[----:B------:R-:W-:-:S00]  /*13c0*/  NOP ;  /* 0x0000000000007918 */ /* 0x000fc00000000000 */
        /* <DEDUP_REMOVED lines=11> */
.L_x_84:


//--------------------- .text.two_dim_remove_light_outliers --------------------------
	.section	.text.two_dim_remove_light_outliers,"ax",@progbits
	.align	128
        .global         two_dim_remove_light_outliers
        .type           two_dim_remove_light_outliers,@function
        .size           two_dim_remove_light_outliers,(.L_x_85 - two_dim_remove_light_outliers)
        .other          two_dim_remove_light_outliers,@"STO_CUDA_ENTRY STV_DEFAULT"
two_dim_remove_light_outliers:
.text.two_dim_remove_light_outliers:
        /* <DEDUP_REMOVED lines=32> */
.L_x_35:
        /* <DEDUP_REMOVED lines=32> */
.L_x_25:
        /* <DEDUP_REMOVED lines=16> */
.L_x_31:
        /* <DEDUP_REMOVED lines=99> */
.L_x_30:
[----:B------:R-:W-:Y:S05]  /*0b30*/  BSYNC.RECONVERGENT B4 ;  /* 0x0000000000047941 */ /* 0x000fea0003800200 */
.L_x_29:
        /* <DEDUP_REMOVED lines=55> */
.L_x_33:
[----:B------:R-:W-:Y:S05]  /*0eb0*/  BSYNC.RECONVERGENT B4 ;  /* 0x0000000000047941 */ /* 0x000fea0003800200 */
.L_x_32:
[----:B------:R-:W-:-:S13]  /*0ec0*/  ISETP.NE.OR P0, PT, R21, RZ, P0 ;  /* 0x000000ff1500720c */ /* 0x000fda0000705670 */
[----:B------:R-:W-:Y:S05]  /*0ed0*/  @!P0 BREAK.RELIABLE B0 ;  /* 0x0000000000008942 */ /* 0x000fea0003800100 */
[----:B------:R-:W-:Y:S05]  /*0ee0*/  @!P0 BRA `(.L_x_34) ;  /* 0x0000000000708947 */ /* 0x000fea0003800000 */
.L_x_28:
[----:B------:R-:W-:Y:S05]  /*0ef0*/  BSYNC.RELIABLE B0 ;  /* 0x0000000000007941 */ /* 0x000fea0003800100 */
.L_x_27:
        /* <DEDUP_REMOVED lines=27> */
.L_x_34:
[----:B------:R-:W-:Y:S05]  /*10b0*/  BSYNC.RECONVERGENT B1 ;  /* 0x0000000000017941 */ /* 0x000fea0003800200 */
.L_x_26:
[----:B------:R-:W-:-:S07]  /*10c0*/  VIADD R22, R22, 0xffffffff ;  /* 0xffffffff16167836 */ /* 0x000fce0000000000 */
.L_x_24:
[----:B------:R-:W-:Y:S05]  /*10d0*/  BSYNC.RECONVERGENT B2 ;  /* 0x0000000000027941 */ /* 0x000fea0003800200 */
.L_x_23:
[----:B------:R-:W-:-:S04]  /*10e0*/  IADD3 R13, PT, PT, R13, 0x1, RZ ;  /* 0x000000010d0d7810 */ /* 0x000fc80007ffe0ff */
[----:B------:R-:W-:-:S13]  /*10f0*/  ISETP.NE.AND P0, PT, R13, R0, PT ;  /* 0x000000000d00720c */ /* 0x000fda0003f05270 */
[----:B------:R-:W-:Y:S05]  /*1100*/  @P0 BRA `(.L_x_35) ;  /* 0xfffffff0003c0947 */ /* 0x000fea000383ffff */
.L_x_22:
[----:B------:R-:W-:Y:S05]  /*1110*/  BSYNC.RECONVERGENT B3 ;  /* 0x0000000000037941 */ /* 0x000fea0003800200 */
.L_x_21:
[----:B------:R-:W-:Y:S05]  /*1120*/  WARPSYNC.ALL ;  /* 0x0000000000007948 */ /* 0x000fea0003800000 */
[----:B-1----:R-:W1:Y:S02]  /*1130*/  LDC.64 R2, c[0x0][0x398] ;  /* 0x0000e600ff027b82 */ /* 0x002e640000000a00 */
[----:B-1----:R-:W-:-:S05]  /*1140*/  IMAD R0, R2, R3, RZ ;  /* 0x0000000302007224 */ /* 0x002fca00078e02ff */
[----:B------:R-:W-:-:S13]  /*1150*/  ISETP.GE.AND P0, PT, R0, 0x2, PT ;  /* 0x000000020000780c */ /* 0x000fda0003f06270 */
[----:B------:R-:W-:Y:S05]  /*1160*/  @!P0 BRA `(.L_x_36) ;  /* 0x0000000000548947 */ /* 0x000fea0003800000 */
[----:B------:R-:W-:-:S07]  /*1170*/  HFMA2 R2, -RZ, RZ, 0, 5.9604644775390625e-08 ;  /* 0x00000001ff027431 */ /* 0x000fce00000001ff */
.L_x_40:
[----:B------:R-:W-:-:S05]  /*1180*/  IMAD R3, R2, 0x4, R1 ;  /* 0x0000000402037824 */ /* 0x000fca00078e0201 */
[----:B01----:R0:W5:Y:S01]  /*1190*/  LDL R5, [R3] ;  /* 0x0000000003057983 */ /* 0x0031620000100800 */
[----:B---3--:R-:W-:Y:S01]  /*11a0*/  MOV R4, R2 ;  /* 0x0000000200047202 */ /* 0x008fe20000000f00 */
[----:B------:R-:W-:Y:S01]  /*11b0*/  BSSY.RECONVERGENT B0, `(.L_x_37) ;  /* 0x000000d000007945 */ /* 0x000fe20003800200 */
[----:B------:R-:W-:-:S04]  /*11c0*/  IADD3 R2, PT, PT, R2, 0x1, RZ ;  /* 0x0000000102027810 */ /* 0x000fc80007ffe0ff */
[----:B------:R-:W-:-:S13]  /*11d0*/  ISETP.NE.AND P1, PT, R2, R0, PT ;  /* 0x000000000200720c */ /* 0x000fda0003f25270 */
.L_x_39:
        /* <DEDUP_REMOVED lines=10> */
.L_x_38:
[----:B------:R-:W-:Y:S05]  /*1280*/  BSYNC.RECONVERGENT B0 ;  /* 0x0000000000007941 */ /* 0x000fea0003800200 */
.L_x_37:
[----:B------:R-:W-:-:S05]  /*1290*/  LEA R4, R4, R1, 0x2 ;  /* 0x0000000104047211 */ /* 0x000fca00078e10ff */
[----:B------:R1:W-:Y:S01]  /*12a0*/  STL [R4], R5 ;  /* 0x0000000504007387 */ /* 0x0003e20000100800 */
[----:B------:R-:W-:Y:S05]  /*12b0*/  @P1 BRA `(.L_x_40) ;  /* 0xfffffffc00b01947 */ /* 0x000fea000383ffff */
.L_x_36:
        /* <DEDUP_REMOVED lines=10> */
[----:B----4-:R-:W-:-:S05]  /*1360*/  FADD R4, -R5, R4 ;  /* 0x0000000405047221 */ /* 0x010fca0000000100 */
[----:B0-----:R-:W-:-:S13]  /*1370*/  FSETP.GE.AND P0, PT, R4, UR6, PT ;  /* 0x0000000604007c0b */ /* 0x001fda000bf06000 */
[----:B------:R-:W-:Y:S05]  /*1380*/  @!P0 EXIT ;  /* 0x000000000000894d */ /* 0x000fea0003800000 */
[----:B------:R-:W-:Y:S01]  /*1390*/  STG.E desc[UR4][R2.64], R5 ;  /* 0x0000000502007986 */ /* 0x000fe2000c101904 */
[----:B------:R-:W-:Y:S05]  /*13a0*/  EXIT ;  /* 0x000000000000794d */ /* 0x000fea0003800000 */
.L_x_41:
        /* <DEDUP_REMOVED lines=13> */
.L_x_85:


//--------------------- .text.two_dim_median_filter --------------------------
	.section	.text.two_dim_median_filter,"ax",@progbits
	.align	128
        .global         two_dim_median_filter
        .type           two_dim_median_filter,@function
        .size           two_dim_median_filter,(.L_x_86 - two_dim_median_filter)
        .other          two_dim_median_filter,@"STO_CUDA_ENTRY STV_DEFAULT"
two_dim_median_filter:
.text.two_dim_median_filter:
        /* <DEDUP_REMOVED lines=15> */
[----:B------:R-:W1:Y:S01]  /*00f0*/  LDCU.64 UR4, c[0x0][0x358] ;  /* 0x00006b00ff0477ac */ /* 0x000e620008000a00 */
[----:B------:R-:W-:Y:S01]  /*0100*/  BSSY.RECONVERGENT B3, `(.L_x_42) ;  /* 0x0000101000037945 */ /* 0x000fe20003800200 */
[----:B0-----:R-:W-:-:S05]  /*0110*/  IMAD.IADD R0, R13, 0x1, R2 ;  /* 0x000000010d007824 */ /* 0x001fca00078e0202 */
[----:B------:R-:W-:-:S13]  /*0120*/  ISETP.GE.U32.AND P0, PT, R13, R0, PT ;  /* 0x000000000d00720c */ /* 0x000fda0003f06070 */
[----:B-1----:R-:W-:Y:S05]  /*0130*/  @P0 BRA `(.L_x_43) ;  /* 0x0000000c00f40947 */ /* 0x002fea0003800000 */
[----:B------:R-:W0:Y:S01]  /*0140*/  LDC R3, c[0x0][0x39c] ;  /* 0x0000e700ff037b82 */ /* 0x000e220000000800 */
[----:B------:R-:W-:Y:S01]  /*0150*/  IADD3 R14, PT, PT, R14, -0x1, R2 ;  /* 0xffffffff0e0e7810 */ /* 0x000fe20007ffe002 */
[C---:B------:R-:W-:Y:S01]  /*0160*/  VIADD R17, R12.reuse, 0x2 ;  /* 0x000000020c117836 */ /* 0x040fe20000000000 */
[C---:B------:R-:W-:Y:S01]  /*0170*/  IADD3 R16, PT, PT, R12.reuse, 0x1, RZ ;  /* 0x000000010c107810 */ /* 0x040fe20007ffe0ff */
[----:B------:R-:W-:Y:S01]  /*0180*/  IMAD.MOV.U32 R22, RZ, RZ, RZ ;  /* 0x000000ffff167224 */ /* 0x000fe200078e00ff */
[C---:B------:R-:W-:Y:S02]  /*0190*/  IADD3 R18, PT, PT, R12.reuse, 0x3, RZ ;  /* 0x000000030c127810 */ /* 0x040fe40007ffe0ff */
[----:B------:R-:W-:Y:S01]  /*01a0*/  MOV R19, R13 ;  /* 0x0000000d00137202 */ /* 0x000fe20000000f00 */
[----:B0-----:R-:W-:Y:S01]  /*01b0*/  IMAD.IADD R15, R12, 0x1, R3 ;  /* 0x000000010c0f7824 */ /* 0x001fe200078e0203 */
[C---:B------:R-:W-:Y:S02]  /*01c0*/  IADD3 R4, PT, PT, R3.reuse, -0x1, RZ ;  /* 0xffffffff03047810 */ /* 0x040fe40007ffe0ff */
[----:B------:R-:W-:-:S02]  /*01d0*/  LOP3.LUT R20, R3, 0x3, RZ, 0xc0, !PT ;  /* 0x0000000303147812 */ /* 0x000fc400078ec0ff */
[----:B------:R-:W-:Y:S02]  /*01e0*/  ISETP.GE.U32.AND P1, PT, R4, 0x3, PT ;  /* 0x000000030400780c */ /* 0x000fe40003f26070 */
[----:B------:R-:W-:-:S13]  /*01f0*/  ISETP.GE.U32.AND P2, PT, R12, R15, PT ;  /* 0x0000000f0c00720c */ /* 0x000fda0003f46070 */
.L_x_56:
        /* <DEDUP_REMOVED lines=32> */
.L_x_46:
        /* <DEDUP_REMOVED lines=16> */
.L_x_52:
        /* <DEDUP_REMOVED lines=99> */
.L_x_51:
[----:B------:R-:W-:Y:S05]  /*0b30*/  BSYNC.RECONVERGENT B4 ;  /* 0x0000000000047941 */ /* 0x000fea0003800200 */
.L_x_50:
        /* <DEDUP_REMOVED lines=55> */
.L_x_54:
[----:B------:R-:W-:Y:S05]  /*0eb0*/  BSYNC.RECONVERGENT B4 ;  /* 0x0000000000047941 */ /* 0x000fea0003800200 */
.L_x_53:
[----:B------:R-:W-:-:S13]  /*0ec0*/  ISETP.NE.OR P0, PT, R21, RZ, P0 ;  /* 0x000000ff1500720c */ /* 0x000fda0000705670 */
[----:B------:R-:W-:Y:S05]  /*0ed0*/  @!P0 BREAK.RELIABLE B0 ;  /* 0x0000000000008942 */ /* 0x000fea0003800100 */
[----:B------:R-:W-:Y:S05]  /*0ee0*/  @!P0 BRA `(.L_x_55) ;  /* 0x0000000000708947 */ /* 0x000fea0003800000 */
.L_x_49:
[----:B------:R-:W-:Y:S05]  /*0ef0*/  BSYNC.RELIABLE B0 ;  /* 0x0000000000007941 */ /* 0x000fea0003800100 */
.L_x_48:
        /* <DEDUP_REMOVED lines=27> */
.L_x_55:
[----:B------:R-:W-:Y:S05]  /*10b0*/  BSYNC.RECONVERGENT B1 ;  /* 0x0000000000017941 */ /* 0x000fea0003800200 */
.L_x_47:
[----:B------:R-:W-:-:S07]  /*10c0*/  VIADD R22, R22, 0xffffffff ;  /* 0xffffffff16167836 */ /* 0x000fce0000000000 */
.L_x_45:
[----:B------:R-:W-:Y:S05]  /*10d0*/  BSYNC.RECONVERGENT B2 ;  /* 0x0000000000027941 */ /* 0x000fea0003800200 */
.L_x_44:
[----:B------:R-:W-:-:S04]  /*10e0*/  IADD3 R19, PT, PT, R19, 0x1, RZ ;  /* 0x0000000113137810 */ /* 0x000fc80007ffe0ff */
[----:B------:R-:W-:-:S13]  /*10f0*/  ISETP.NE.AND P0, PT, R19, R0, PT ;  /* 0x000000001300720c */ /* 0x000fda0003f05270 */
[----:B------:R-:W-:Y:S05]  /*1100*/  @P0 BRA `(.L_x_56) ;  /* 0xfffffff0003c0947 */ /* 0x000fea000383ffff */
.L_x_43:
[----:B------:R-:W-:Y:S05]  /*1110*/  BSYNC.RECONVERGENT B3 ;  /* 0x0000000000037941 */ /* 0x000fea0003800200 */
.L_x_42:
[----:B------:R-:W-:Y:S05]  /*1120*/  WARPSYNC.ALL ;  /* 0x0000000000007948 */ /* 0x000fea0003800000 */
[----:B-1----:R-:W1:Y:S02]  /*1130*/  LDC.64 R2, c[0x0][0x398] ;  /* 0x0000e600ff027b82 */ /* 0x002e640000000a00 */
[----:B-1----:R-:W-:-:S05]  /*1140*/  IMAD R0, R2, R3, RZ ;  /* 0x0000000302007224 */ /* 0x002fca00078e02ff */
[----:B------:R-:W-:-:S13]  /*1150*/  ISETP.GE.AND P0, PT, R0, 0x2, PT ;  /* 0x000000020000780c */ /* 0x000fda0003f06270 */
[----:B------:R-:W-:Y:S05]  /*1160*/  @!P0 BRA `(.L_x_57) ;  /* 0x0000000000548947 */ /* 0x000fea0003800000 */
[----:B------:R-:W-:-:S07]  /*1170*/  HFMA2 R2, -RZ, RZ, 0, 5.9604644775390625e-08 ;  /* 0x00000001ff027431 */ /* 0x000fce00000001ff */
.L_x_61:
[----:B------:R-:W-:-:S05]  /*1180*/  IMAD R3, R2, 0x4, R1 ;  /* 0x0000000402037824 */ /* 0x000fca00078e0201 */
[----:B01----:R0:W5:Y:S01]  /*1190*/  LDL R5, [R3] ;  /* 0x0000000003057983 */ /* 0x0031620000100800 */
[----:B---3--:R-:W-:Y:S01]  /*11a0*/  MOV R4, R2 ;  /* 0x0000000200047202 */ /* 0x008fe20000000f00 */
[----:B------:R-:W-:Y:S01]  /*11b0*/  BSSY.RECONVERGENT B0, `(.L_x_58) ;  /* 0x000000d000007945 */ /* 0x000fe20003800200 */
[----:B------:R-:W-:-:S04]  /*11c0*/  IADD3 R2, PT, PT, R2, 0x1, RZ ;  /* 0x0000000102027810 */ /* 0x000fc80007ffe0ff */
[----:B------:R-:W-:-:S13]  /*11d0*/  ISETP.NE.AND P1, PT, R2, R0, PT ;  /* 0x000000000200720c */ /* 0x000fda0003f25270 */
.L_x_60:
        /* <DEDUP_REMOVED lines=10> */
.L_x_59:
[----:B------:R-:W-:Y:S05]  /*1280*/  BSYNC.RECONVERGENT B0 ;  /* 0x0000000000007941 */ /* 0x000fea0003800200 */
.L_x_58:
[----:B------:R-:W-:-:S05]  /*1290*/  LEA R4, R4, R1, 0x2 ;  /* 0x0000000104047211 */ /* 0x000fca00078e10ff */
[----:B------:R1:W-:Y:S01]  /*12a0*/  STL [R4], R5 ;  /* 0x0000000504007387 */ /* 0x0003e20000100800 */
[----:B------:R-:W-:Y:S05]  /*12b0*/  @P1 BRA `(.L_x_61) ;  /* 0xfffffffc00b01947 */ /* 0x000fea000383ffff */
.L_x_57:
[----:B------:R-:W-:Y:S01]  /*12c0*/  LEA.HI R0, R0, R0, RZ, 0x1 ;  /* 0x0000000000007211 */ /* 0x000fe200078f08ff */
[----:B------:R-:W2:Y:S01]  /*12d0*/  LDC.64 R2, c[0x0][0x380] ;  /* 0x0000e000ff027b82 */ /* 0x000ea20000000a00 */
[----:B------:R-:W5:Y:S02]  /*12e0*/  LDCU UR6, c[0x0][0x390] ;  /* 0x00007200ff0677ac */ /* 0x000f640008000800 */
[----:B------:R-:W-:-:S04]  /*12f0*/  SHF.R.S32.HI R0, RZ, 0x1, R0 ;  /* 0x00000001ff007819 */ /* 0x000fc80000011400 */
[----:B------:R-:W-:-:S05]  /*1300*/  LEA R0, R0, R1, 0x2 ;  /* 0x0000000100007211 */ /* 0x000fca00078e10ff */
[----:B01----:R-:W3:Y:S01]  /*1310*/  LDL R5, [R0] ;  /* 0x0000000000057983 */ /* 0x003ee20000100800 */
[----:B-----5:R-:W-:-:S04]  /*1320*/  IMAD R13, R13, UR6, R12 ;  /* 0x000000060d0d7c24 */ /* 0x020fc8000f8e020c */
[----:B--2---:R-:W-:-:S05]  /*1330*/  IMAD.WIDE.U32 R2, R13, 0x4, R2 ;  /* 0x000000040d027825 */ /* 0x004fca00078e0002 */
[----:B---3--:R-:W-:Y:S01]  /*1340*/  STG.E desc[UR4][R2.64], R5 ;  /* 0x0000000502007986 */ /* 0x008fe2000c101904 */
[----:B------:R-:W-:Y:S05]  /*1350*/  EXIT ;  /* 0x000000000000794d */ /* 0x000fea0003800000 */
.L_x_62:
        /* <DEDUP_REMOVED lines=10> */
.L_x_86:


//--------------------- .text.three_dim_median_filter --------------------------
	.section	.text.three_dim_median_filter,"ax",@progbits
	.align	128
        .global         three_dim_median_filter
        .type           three_dim_median_filter,@function
        .size           three_dim_median_filter,(.L_x_87 - three_dim_median_filter)
        .other          three_dim_median_filter,@"STO_CUDA_ENTRY STV_DEFAULT"
three_dim_median_filter:
.text.three_dim_median_filter:
[----:B------:R-:W0:Y:S01]  /*0000*/  LDC R1, c[0x0][0x37c] ;  /* 0x0000df00ff017b82 */ /* 0x000e220000000800 */
[----:B------:R-:W1:Y:S07]  /*0010*/  S2R R3, SR_TID.Y ;  /* 0x0000000000037919 */ /* 0x000e6e0000002200 */
[----:B------:R-:W2:Y:S01]  /*0020*/  LDC R13, c[0x0][0x360] ;  /* 0x0000d800ff0d7b82 */ /* 0x000ea20000000800 */
[----:B------:R-:W3:Y:S01]  /*0030*/  LDCU UR7, c[0x0][0x398] ;  /* 0x00007300ff0777ac */ /* 0x000ee20008000800 */
[----:B0-----:R-:W-:Y:S01]  /*0040*/  IADD3 R1, PT, PT, R1, -0x68, RZ ;  /* 0xffffff9801017810 */ /* 0x001fe20007ffe0ff */
[----:B------:R-:W2:Y:S01]  /*0050*/  S2R R0, SR_TID.X ;  /* 0x0000000000007919 */ /* 0x000ea20000002100 */
[----:B------:R-:W0:Y:S04]  /*0060*/  S2R R5, SR_TID.Z ;  /* 0x0000000000057919 */ /* 0x000e280000002300 */
[----:B------:R-:W1:Y:S08]  /*0070*/  S2UR UR5, SR_CTAID.Y ;  /* 0x00000000000579c3 */ /* 0x000e700000002600 */
[----:B------:R-:W1:Y:S08]  /*0080*/  LDC R14, c[0x0][0x364] ;  /* 0x0000d900ff0e7b82 */ /* 0x000e700000000800 */
[----:B------:R-:W2:Y:S08]  /*0090*/  S2UR UR4, SR_CTAID.X ;  /* 0x00000000000479c3 */ /* 0x000eb00000002500 */
[----:B------:R-:W4:Y:S08]  /*00a0*/  LDC.64 R16, c[0x0][0x390] ;  /* 0x0000e400ff107b82 */ /* 0x000f300000000a00 */
[----:B------:R-:W0:Y:S01]  /*00b0*/  S2UR UR6, SR_CTAID.Z ;  /* 0x00000000000679c3 */ /* 0x000e220000002700 */
[----:B-1----:R-:W-:-:S07]  /*00c0*/  IMAD R14, R14, UR5, R3 ;  /* 0x000000050e0e7c24 */ /* 0x002fce000f8e0203 */
[----:B------:R-:W0:Y:S01]  /*00d0*/  LDC R12, c[0x0][0x368] ;  /* 0x0000da00ff0c7b82 */ /* 0x000e220000000800 */
[----:B--2---:R-:W-:Y:S01]  /*00e0*/  IMAD R13, R13, UR4, R0 ;  /* 0x000000040d0d7c24 */ /* 0x004fe2000f8e0200 */
[----:B----4-:R-:W-:-:S04]  /*00f0*/  ISETP.GE.U32.AND P0, PT, R14, R17, PT ;  /* 0x000000110e00720c */ /* 0x010fc80003f06070 */
[----:B------:R-:W-:Y:S01]  /*0100*/  ISETP.GE.U32.OR P0, PT, R13, R16, P0 ;  /* 0x000000100d00720c */ /* 0x000fe20000706470 */
[----:B0-----:R-:W-:-:S05]  /*0110*/  IMAD R12, R12, UR6, R5 ;  /* 0x000000060c0c7c24 */ /* 0x001fca000f8e0205 */
[----:B---3--:R-:W-:-:S13]  /*0120*/  ISETP.GE.U32.OR P0, PT, R12, UR7, P0 ;  /* 0x000000070c007c0c */ /* 0x008fda0008706470 */
        /* <DEDUP_REMOVED lines=8> */
[----:B------:R-:W-:Y:S01]  /*01b0*/  HFMA2 R24, -RZ, RZ, 0, 0 ;  /* 0x00000000ff187431 */ /* 0x000fe200000001ff */
[----:B------:R-:W-:Y:S01]  /*01c0*/  IADD3 R17, PT, PT, R17, -0x1, R2 ;  /* 0xffffffff11117810 */ /* 0x000fe20007ffe002 */
[C---:B------:R-:W-:Y:S02]  /*01d0*/  VIADD R18, R12.reuse, 0x3 ;  /* 0x000000030c127836 */ /* 0x040fe40000000000 */
[----:B------:R-:W-:Y:S02]  /*01e0*/  IMAD.MOV.U32 R19, RZ, RZ, R14 ;  /* 0x000000ffff137224 */ /* 0x000fe400078e000e */
[C---:B0-----:R-:W-:Y:S01]  /*01f0*/  VIADD R16, R3.reuse, 0xffffffff ;  /* 0xffffffff03107836 */ /* 0x041fe20000000000 */
[----:B------:R-:W-:Y:S02]  /*0200*/  IADD3 R15, PT, PT, R12, R3, RZ ;  /* 0x000000030c0f7210 */ /* 0x000fe40007ffe0ff */
[----:B------:R-:W-:-:S02]  /*0210*/  LOP3.LUT R20, R3, 0x3, RZ, 0xc0, !PT ;  /* 0x0000000303147812 */ /* 0x000fc400078ec0ff */
[----:B------:R-:W-:Y:S02]  /*0220*/  IADD3 R22, PT, PT, R16, UR7, RZ ;  /* 0x0000000710167c10 */ /* 0x000fe4000fffe0ff */
[----:B------:R-:W-:-:S03]  /*0230*/  ISETP.GE.U32.AND P1, PT, R12, R15, PT ;  /* 0x0000000f0c00720c */ /* 0x000fc60003f26070 */
[----:B------:R-:W-:-:S10]  /*0240*/  IMAD R22, R13, R22, RZ ;  /* 0x000000160d167224 */ /* 0x000fd400078e02ff */
.L_x_77:
[----:B------:R-:W-:Y:S04]  /*0250*/  BSSY.RECONVERGENT B2, `(.L_x_65) ;  /* 0x00000ef000027945 */ /* 0x000fe80003800200 */
[----:B012---:R-:W-:Y:S05]  /*0260*/  @P1 BRA `(.L_x_66) ;  /* 0x0000000c00b41947 */ /* 0x007fea0003800000 */
[----:B------:R-:W-:Y:S01]  /*0270*/  ISETP.NE.AND P2, PT, R20, RZ, PT ;  /* 0x000000ff1400720c */ /* 0x000fe20003f45270 */
[----:B------:R-:W-:Y:S01]  /*0280*/  IMAD.MOV.U32 R8, RZ, RZ, R12 ;  /* 0x000000ffff087224 */ /* 0x000fe200078e000c */
[----:B------:R-:W-:Y:S02]  /*0290*/  IADD3 R2, PT, PT, R22, R19, RZ ;  /* 0x0000001316027210 */ /* 0x000fe40007ffe0ff */
[----:B------:R-:W-:-:S03]  /*02a0*/  ISETP.GE.U32.AND P0, PT, R16, 0x3, PT ;  /* 0x000000031000780c */ /* 0x000fc60003f06070 */
[----:B------:R-:W-:-:S06]  /*02b0*/  IMAD R23, R17, R2, RZ ;  /* 0x0000000211177224 */ /* 0x000fcc00078e02ff */
[----:B------:R-:W-:Y:S05]  /*02c0*/  @!P2 BRA `(.L_x_67) ;  /* 0x000000000068a947 */ /* 0x000fea0003800000 */
[----:B------:R-:W0:Y:S01]  /*02d0*/  LDC.64 R2, c[0x0][0x388] ;  /* 0x0000e200ff027b82 */ /* 0x000e220000000a00 */
[----:B------:R-:W-:-:S05]  /*02e0*/  IADD3 R9, PT, PT, R12, R23, RZ ;  /* 0x000000170c097210 */ /* 0x000fca0007ffe0ff */
[----:B0-----:R-:W-:-:S06]  /*02f0*/  IMAD.WIDE.U32 R4, R9, 0x4, R2 ;  /* 0x0000000409047825 */ /* 0x001fcc00078e0002 */
[----:B------:R-:W2:Y:S01]  /*0300*/  LDG.E R4, desc[UR4][R4.64] ;  /* 0x0000000404047981 */ /* 0x000ea2000c1e1900 */
[----:B------:R-:W-:Y:S01]  /*0310*/  IMAD R7, R24, 0x4, R1 ;  /* 0x0000000418077824 */ /* 0x000fe200078e0201 */
[----:B------:R-:W-:Y:S01]  /*0320*/  ISETP.NE.AND P2, PT, R20, 0x1, PT ;  /* 0x000000011400780c */ /* 0x000fe20003f45270 */
[----:B------:R-:W-:Y:S01]  /*0330*/  VIADD R8, R12, 0x1 ;  /* 0x000000010c087836 */ /* 0x000fe20000000000 */
        /* <DEDUP_REMOVED lines=14> */
[----:B------:R-:W-:Y:S01]  /*0420*/  IADD3 R8, PT, PT, R12, 0x2, RZ ;  /* 0x000000020c087810 */ /* 0x000fe20007ffe0ff */
[----:B------:R-:W-:Y:S01]  /*0430*/  @P2 IMAD.MOV.U32 R8, RZ, RZ, R18 ;  /* 0x000000ffff082224 */ /* 0x000fe200078e0012 */
[----:B------:R-:W-:Y:S01]  /*0440*/  @P2 IADD3 R24, PT, PT, R6, 0x3, RZ ;  /* 0x0000000306182810 */ /* 0x000fe20007ffe0ff */
[----:B--2---:R1:W-:Y:S04]  /*0450*/  STL [R7], R4 ;  /* 0x0000000407007387 */ /* 0x0043e80000100800 */
[----:B---3--:R1:W-:Y:S02]  /*0460*/  @P2 STL [R9], R2 ;  /* 0x0000000209002387 */ /* 0x0083e40000100800 */
.L_x_67:
[----:B------:R-:W-:Y:S05]  /*0470*/  @!P0 BRA `(.L_x_66) ;  /* 0x0000000c00308947 */ /* 0x000fea0003800000 */
[C---:B------:R-:W-:Y:S01]  /*0480*/  IMAD.IADD R21, R8.reuse, 0x1, -R15 ;  /* 0x0000000108157824 */ /* 0x040fe200078e0a0f */
[----:B------:R-:W-:Y:S04]  /*0490*/  BSSY.RECONVERGENT B1, `(.L_x_68) ;  /* 0x00000c9000017945 */ /* 0x000fe80003800200 */
[----:B------:R-:W-:Y:S01]  /*04a0*/  BSSY.RELIABLE B0, `(.L_x_69) ;  /* 0x00000ab000007945 */ /* 0x000fe20003800100 */
[----:B------:R-:W-:Y:S02]  /*04b0*/  IADD3 R23, PT, PT, R8, 0x3, R23 ;  /* 0x0000000308177810 */ /* 0x000fe40007ffe017 */
[----:B------:R-:W-:Y:S02]  /*04c0*/  ISETP.GE.AND P0, PT, R21, RZ, PT ;  /* 0x000000ff1500720c */ /* 0x000fe40003f06270 */
[----:B------:R-:W-:-:S11]  /*04d0*/  IADD3 R24, PT, PT, R24, 0x1, RZ ;  /* 0x0000000118187810 */ /* 0x000fd60007ffe0ff */
[----:B------:R-:W-:Y:S05]  /*04e0*/  @P0 BRA `(.L_x_70) ;  /* 0x0000000800980947 */ /* 0x000fea0003800000 */
[----:B-1----:R-:W-:Y:S01]  /*04f0*/  IMAD.MOV R2, RZ, RZ, -R21 ;  /* 0x000000ffff027224 */ /* 0x002fe200078e0a15 */
[----:B------:R-:W-:Y:S01]  /*0500*/  BSSY.RECONVERGENT B4, `(.L_x_71) ;  /* 0x0000069000047945 */ /* 0x000fe20003800200 */
[----:B------:R-:W-:-:S03]  /*0510*/  PLOP3.LUT P0, PT, PT, PT, PT, 0x80, 0x8 ;  /* 0x000000000008781c */ /* 0x000fc60003f0f070 */
[----:B------:R-:W-:-:S13]  /*0520*/  ISETP.GT.AND P2, PT, R2, 0xc, PT ;  /* 0x0000000c0200780c */ /* 0x000fda0003f44270 */
[----:B------:R-:W-:Y:S05]  /*0530*/  @!P2 BRA `(.L_x_72) ;  /* 0x000000040094a947 */ /* 0x000fea0003800000 */
[----:B------:R-:W1:Y:S01]  /*0540*/  LDC.64 R2, c[0x0][0x388] ;  /* 0x0000e200ff027b82 */ /* 0x000e620000000a00 */
[----:B------:R-:W-:-:S13]  /*0550*/  PLOP3.LUT P0, PT, PT, PT, PT, 0x8, 0x80 ;  /* 0x000000000080781c */ /* 0x000fda0003f0e170 */
.L_x_73:
[----:B--2---:R-:W-:-:S05]  /*0560*/  IADD3 R9, PT, PT, R23, -0x3, RZ ;  /* 0xfffffffd17097810 */ /* 0x004fca0007ffe0ff */
[----:B-1----:R-:W-:-:S06]  /*0570*/  IMAD.WIDE.U32 R8, R9, 0x4, R2 ;  /* 0x0000000409087825 */ /* 0x002fcc00078e0002 */
[----:B------:R-:W2:Y:S01]  /*0580*/  LDG.E R9, desc[UR4][R8.64] ;  /* 0x0000000408097981 */ /* 0x000ea2000c1e1900 */
[C---:B------:R-:W-:Y:S01]  /*0590*/  IADD3 R5, PT, PT, R23.reuse, -0x1, RZ ;  /* 0xffffffff17057810 */ /* 0x040fe20007ffe0ff */
[----:B------:R-:W-:Y:S02]  /*05a0*/  VIADD R26, R24, 0xffffffff ;  /* 0xffffffff181a7836 */ /* 0x000fe40000000000 */
[----:B0-----:R-:W-:Y:S02]  /*05b0*/  VIADD R7, R23, 0xfffffffe ;  /* 0xfffffffe17077836 */ /* 0x001fe40000000000 */
[--C-:B------:R-:W-:Y:S01]  /*05c0*/  IMAD.WIDE.U32 R4, R5, 0x4, R2.reuse ;  /* 0x0000000405047825 */ /* 0x100fe200078e0002 */
[----:B------:R-:W-:Y:S02]  /*05d0*/  LEA R27, R26, R1, 0x2 ;  /* 0x000000011a1b7211 */ /* 0x000fe400078e10ff */
[----:B------:R-:W-:Y:S01]  /*05e0*/  IADD3 R26, PT, PT, R23, 0x2, RZ ;  /* 0x00000002171a7810 */ /* 0x000fe20007ffe0ff */
[--C-:B------:R-:W-:Y:S01]  /*05f0*/  IMAD.WIDE.U32 R6, R7, 0x4, R2.reuse ;  /* 0x0000000407067825 */ /* 0x100fe200078e0002 */
[----:B------:R0:W3:Y:S03]  /*0600*/  LDG.E R25, desc[UR4][R4.64] ;  /* 0x0000000404197981 */ /* 0x0000e6000c1e1900 */
[C---:B------:R-:W-:Y:S01]  /*0610*/  IMAD.WIDE.U32 R10, R23.reuse, 0x4, R2 ;  /* 0x00000004170a7825 */ /* 0x040fe200078e0002 */
[----:B------:R1:W4:Y:S04]  /*0620*/  LDG.E R29, desc[UR4][R6.64] ;  /* 0x00000004061d7981 */ /* 0x000328000c1e1900 */
[----:B------:R5:W3:Y:S01]  /*0630*/  LDG.E R28, desc[UR4][R10.64] ;  /* 0x000000040a1c7981 */ /* 0x000ae2000c1e1900 */
[----:B0-----:R-:W-:-:S02]  /*0640*/  VIADD R5, R23, 0x1 ;  /* 0x0000000117057836 */ /* 0x001fc40000000000 */
[----:B-1----:R-:W-:Y:S01]  /*0650*/  IMAD.WIDE.U32 R6, R26, 0x4, R2 ;  /* 0x000000041a067825 */ /* 0x002fe200078e0002 */
[C---:B------:R-:W-:Y:S02]  /*0660*/  IADD3 R26, PT, PT, R23.reuse, 0x4, RZ ;  /* 0x00000004171a7810 */ /* 0x040fe40007ffe0ff */
[----:B-----5:R-:W-:-:S03]  /*0670*/  IADD3 R11, PT, PT, R23, 0x5, RZ ;  /* 0x00000005170b7810 */ /* 0x020fc60007ffe0ff */
[----:B------:R0:W5:Y:S02]  /*0680*/  LDG.E R6, desc[UR4][R6.64] ;  /* 0x0000000406067981 */ /* 0x000164000c1e1900 */
[--C-:B------:R-:W-:Y:S02]  /*0690*/  IMAD.WIDE.U32 R10, R11, 0x4, R2.reuse ;  /* 0x000000040b0a7825 */ /* 0x100fe400078e0002 */
[----:B--2---:R1:W-:Y:S02]  /*06a0*/  STL [R27], R9 ;  /* 0x000000091b007387 */ /* 0x0043e40000100800 */
[----:B-1----:R-:W-:-:S04]  /*06b0*/  IMAD.WIDE.U32 R8, R5, 0x4, R2 ;  /* 0x0000000405087825 */ /* 0x002fc800078e0002 */
[----:B------:R-:W-:Y:S02]  /*06c0*/  VIADD R5, R23, 0x3 ;  /* 0x0000000317057836 */ /* 0x000fe40000000000 */
[----:B------:R-:W2:Y:S01]  /*06d0*/  LDG.E R8, desc[UR4][R8.64] ;  /* 0x0000000408087981 */ /* 0x000ea2000c1e1900 */
[----:B------:R-:W-:-:S04]  /*06e0*/  IMAD.WIDE.U32 R26, R26, 0x4, R2 ;  /* 0x000000041a1a7825 */ /* 0x000fc800078e0002 */
[----:B------:R-:W-:Y:S02]  /*06f0*/  IMAD.WIDE.U32 R4, R5, 0x4, R2 ;  /* 0x0000000405047825 */ /* 0x000fe400078e0002 */
[----:B------:R-:W5:Y:S04]  /*0700*/  LDG.E R26, desc[UR4][R26.64] ;  /* 0x000000041a1a7981 */ /* 0x000f68000c1e1900 */
[----:B------:R1:W5:Y:S04]  /*0710*/  LDG.E R4, desc[UR4][R4.64] ;  /* 0x0000000404047981 */ /* 0x000368000c1e1900 */
[----:B------:R4:W5:Y:S01]  /*0720*/  LDG.E R9, desc[UR4][R10.64] ;  /* 0x000000040a097981 */ /* 0x000962000c1e1900 */
[----:B0-----:R-:W-:-:S02]  /*0730*/  IMAD R7, R24, 0x4, R1 ;  /* 0x0000000418077824 */ /* 0x001fc400078e0201 */
[C---:B-1----:R-:W-:Y:S02]  /*0740*/  VIADD R5, R24.reuse, 0x2 ;  /* 0x0000000218057836 */ /* 0x042fe40000000000 */
[C---:B----4-:R-:W-:Y:S02]  /*0750*/  VIADD R10, R24.reuse, 0x1 ;  /* 0x00000001180a7836 */ /* 0x050fe40000000000 */
[----:B------:R-:W-:-:S03]  /*0760*/  VIADD R11, R24, 0x3 ;  /* 0x00000003180b7836 */ /* 0x000fc60000000000 */
[-C--:B------:R-:W-:Y:S01]  /*0770*/  LEA R10, R10, R1.reuse, 0x2 ;  /* 0x000000010a0a7211 */ /* 0x080fe200078e10ff */
[----:B------:R0:W-:Y:S01]  /*0780*/  STL [R7], R29 ;  /* 0x0000001d07007387 */ /* 0x0001e20000100800 */
[-C--:B------:R-:W-:Y:S02]  /*0790*/  LEA R5, R5, R1.reuse, 0x2 ;  /* 0x0000000105057211 */ /* 0x080fe400078e10ff */
[C---:B------:R-:W-:Y:S01]  /*07a0*/  IADD3 R27, PT, PT, R24.reuse, 0x4, RZ ;  /* 0x00000004181b7810 */ /* 0x040fe20007ffe0ff */
[----:B---3--:R1:W-:Y:S01]  /*07b0*/  STL [R10], R25 ;  /* 0x000000190a007387 */ /* 0x0083e20000100800 */
[--C-:B0-----:R-:W-:Y:S01]  /*07c0*/  IMAD R7, R11, 0x4, R1.reuse ;  /* 0x000000040b077824 */ /* 0x101fe200078e0201 */
[C---:B------:R-:W-:Y:S02]  /*07d0*/  IADD3 R29, PT, PT, R24.reuse, 0x5, RZ ;  /* 0x00000005181d7810 */ /* 0x040fe40007ffe0ff */
[----:B------:R0:W-:Y:S01]  /*07e0*/  STL [R5], R28 ;  /* 0x0000001c05007387 */ /* 0x0001e20000100800 */
[----:B-1----:R-:W-:Y:S01]  /*07f0*/  IADD3 R10, PT, PT, R24, 0x6, RZ ;  /* 0x00000006180a7810 */ /* 0x002fe20007ffe0ff */
[----:B------:R-:W-:Y:S01]  /*0800*/  IMAD R27, R27, 0x4, R1 ;  /* 0x000000041b1b7824 */ /* 0x000fe200078e0201 */
[----:B------:R-:W-:Y:S01]  /*0810*/  LEA R11, R29, R1, 0x2 ;  /* 0x000000011d0b7211 */ /* 0x000fe200078e10ff */
[----:B------:R-:W-:-:S02]  /*0820*/  VIADD R29, R23, 0x6 ;  /* 0x00000006171d7836 */ /* 0x000fc40000000000 */
[----:B------:R-:W-:Y:S02]  /*0830*/  VIADD R25, R23, 0x8 ;  /* 0x0000000817197836 */ /* 0x000fe40000000000 */
[----:B0-----:R-:W-:Y:S02]  /*0840*/  IMAD R5, R10, 0x4, R1 ;  /* 0x000000040a057824 */ /* 0x001fe400078e0201 */
[----:B------:R-:W-:-:S05]  /*0850*/  IMAD.WIDE.U32 R28, R29, 0x4, R2 ;  /* 0x000000041d1c7825 */ /* 0x000fca00078e0002 */
[----:B------:R0:W3:Y:S02]  /*0860*/  LDG.E R10, desc[UR4][R28.64] ;  /* 0x000000041c0a7981 */ /* 0x0000e4000c1e1900 */
[C---:B0-----:R-:W-:Y:S02]  /*0870*/  VIADD R28, R23.reuse, 0xc ;  /* 0x0000000c171c7836 */ /* 0x041fe40000000000 */
[----:B--2---:R0:W-:Y:S04]  /*0880*/  STL [R7], R8 ;  /* 0x0000000807007387 */ /* 0x0041e80000100800 */
[----:B-----5:R1:W-:Y:S01]  /*0890*/  STL [R27], R6 ;  /* 0x000000061b007387 */ /* 0x0203e20000100800 */
[----:B0-----:R-:W-:Y:S01]  /*08a0*/  IADD3 R7, PT, PT, R23, 0x7, RZ ;  /* 0x0000000717077810 */ /* 0x001fe20007ffe0ff */
[----:B------:R-:W-:-:S02]  /*08b0*/  VIADD R8, R24, 0x7 ;  /* 0x0000000718087836 */ /* 0x000fc40000000000 */
[----:B------:R0:W-:Y:S02]  /*08c0*/  STL [R11], R4 ;  /* 0x000000040b007387 */ /* 0x0001e40000100800 */
[--C-:B-1----:R-:W-:Y:S02]  /*08d0*/  IMAD.WIDE.U32 R6, R7, 0x4, R2.reuse ;  /* 0x0000000407067825 */ /* 0x102fe400078e0002 */
[----:B------:R1:W-:Y:S01]  /*08e0*/  STL [R5], R26 ;  /* 0x0000001a05007387 */ /* 0x0003e20000100800 */
[C---:B------:R-:W-:Y:S02]  /*08f0*/  IADD3 R27, PT, PT, R23.reuse, 0x9, RZ ;  /* 0x00000009171b7810 */ /* 0x040fe40007ffe0ff */
[----:B------:R-:W-:Y:S01]  /*0900*/  LEA R29, R8, R1, 0x2 ;  /* 0x00000001081d7211 */ /* 0x000fe200078e10ff */
[----:B------:R-:W-:Y:S01]  /*0910*/  VIADD R8, R23, 0xa ;  /* 0x0000000a17087836 */ /* 0x000fe20000000000 */
[----:B0-----:R0:W2:Y:S01]  /*0920*/  LDG.E R11, desc[UR4][R6.64] ;  /* 0x00000004060b7981 */ /* 0x0010a2000c1e1900 */
[----:B-1----:R-:W-:-:S03]  /*0930*/  IMAD.WIDE.U32 R4, R25, 0x4, R2 ;  /* 0x0000000419047825 */ /* 0x002fc600078e0002 */
[----:B------:R1:W-:Y:S04]  /*0940*/  STL [R29], R9 ;  /* 0x000000091d007387 */ /* 0x0003e80000100800 */
[----:B------:R4:W5:Y:S01]  /*0950*/  LDG.E R25, desc[UR4][R4.64] ;  /* 0x0000000404197981 */ /* 0x000962000c1e1900 */
[----:B0-----:R-:W-:Y:S01]  /*0960*/  IADD3 R7, PT, PT, R23, 0xb, RZ ;  /* 0x0000000b17077810 */ /* 0x001fe20007ffe0ff */
[----:B------:R-:W-:-:S04]  /*0970*/  IMAD.WIDE.U32 R26, R27, 0x4, R2 ;  /* 0x000000041b1a7825 */ /* 0x000fc800078e0002 */
[--C-:B-1----:R-:W-:Y:S02]  /*0980*/  IMAD.WIDE.U32 R8, R8, 0x4, R2.reuse ;  /* 0x0000000408087825 */ /* 0x102fe400078e0002 */
[----:B------:R0:W5:Y:S02]  /*0990*/  LDG.E R27, desc[UR4][R26.64] ;  /* 0x000000041a1b7981 */ /* 0x000164000c1e1900 */
[--C-:B------:R-:W-:Y:S02]  /*09a0*/  IMAD.WIDE.U32 R6, R7, 0x4, R2.reuse ;  /* 0x0000000407067825 */ /* 0x100fe400078e0002 */
[----:B------:R-:W5:Y:S02]  /*09b0*/  LDG.E R8, desc[UR4][R8.64] ;  /* 0x0000000408087981 */ /* 0x000f64000c1e1900 */
[----:B----4-:R-:W-:Y:S02]  /*09c0*/  IMAD.WIDE.U32 R4, R28, 0x4, R2 ;  /* 0x000000041c047825 */ /* 0x010fe400078e0002 */
[----:B------:R1:W4:Y:S04]  /*09d0*/  LDG.E R6, desc[UR4][R6.64] ;  /* 0x0000000406067981 */ /* 0x000328000c1e1900 */
[----:B------:R3:W4:Y:S01]  /*09e0*/  LDG.E R4, desc[UR4][R4.64] ;  /* 0x0000000404047981 */ /* 0x000722000c1e1900 */
[C---:B------:R-:W-:Y:S01]  /*09f0*/  IADD3 R28, PT, PT, R24.reuse, 0x8, RZ ;  /* 0x00000008181c7810 */ /* 0x040fe20007ffe0ff */
[C---:B0-----:R-:W-:Y:S01]  /*0a00*/  VIADD R26, R24.reuse, 0xa ;  /* 0x0000000a181a7836 */ /* 0x041fe20000000000 */
[----:B------:R-:W-:-:S03]  /*0a10*/  IADD3 R29, PT, PT, R24, 0x9, RZ ;  /* 0x00000009181d7810 */ /* 0x000fc60007ffe0ff */
[--C-:B------:R-:W-:Y:S01]  /*0a20*/  IMAD R28, R28, 0x4, R1.reuse ;  /* 0x000000041c1c7824 */ /* 0x100fe200078e0201 */
[----:B------:R-:W-:Y:S01]  /*0a30*/  LEA R29, R29, R1, 0x2 ;  /* 0x000000011d1d7211 */ /* 0x000fe200078e10ff */
[--C-:B------:R-:W-:Y:S01]  /*0a40*/  IMAD R26, R26, 0x4, R1.reuse ;  /* 0x000000041a1a7824 */ /* 0x100fe200078e0201 */
[C---:B-1----:R-:W-:Y:S02]  /*0a50*/  IADD3 R7, PT, PT, R24.reuse, 0xb, RZ ;  /* 0x0000000b18077810 */ /* 0x042fe40007ffe0ff */
[----:B---3--:R0:W-:Y:S01]  /*0a60*/  STL [R28], R10 ;  /* 0x0000000a1c007387 */ /* 0x0081e20000100800 */
[C---:B------:R-:W-:Y:S02]  /*0a70*/  VIADD R5, R24.reuse, 0xc ;  /* 0x0000000c18057836 */ /* 0x040fe40000000000 */
[----:B------:R-:W-:Y:S02]  /*0a80*/  VIADD R9, R24, 0xe ;  /* 0x0000000e18097836 */ /* 0x000fe40000000000 */
[----:B------:R-:W-:-:S02]  /*0a90*/  IMAD R5, R5, 0x4, R1 ;  /* 0x0000000405057824 */ /* 0x000fc400078e0201 */
[----:B------:R-:W-:Y:S01]  /*0aa0*/  IMAD R9, R9, 0x4, R1 ;  /* 0x0000000409097824 */ /* 0x000fe200078e0201 */
[----:B0-----:R-:W-:Y:S02]  /*0ab0*/  LEA R10, R7, R1, 0x2 ;  /* 0x00000001070a7211 */ /* 0x001fe400078e10ff */
[----:B------:R-:W-:-:S04]  /*0ac0*/  IADD3 R21, PT, PT, R21, 0x10, RZ ;  /* 0x0000001015157810 */ /* 0x000fc80007ffe0ff */
[----:B------:R-:W-:Y:S01]  /*0ad0*/  ISETP.GE.AND P2, PT, R21, -0xc, PT ;  /* 0xfffffff41500780c */ /* 0x000fe20003f46270 */
[----:B------:R-:W-:Y:S01]  /*0ae0*/  VIADD R23, R23, 0x10 ;  /* 0x0000001017177836 */ /* 0x000fe20000000000 */
[----:B--2---:R-:W-:Y:S04]  /*0af0*/  STL [R29], R11 ;  /* 0x0000000b1d007387 */ /* 0x004fe80000100800 */
[----:B-----5:R0:W-:Y:S02]  /*0b00*/  STL [R26], R25 ;  /* 0x000000191a007387 */ /* 0x0201e40000100800 */
[----:B0-----:R-:W-:Y:S02]  /*0b10*/  IADD3 R26, PT, PT, R24, 0xd, RZ ;  /* 0x0000000d181a7810 */ /* 0x001fe40007ffe0ff */
[----:B------:R2:W-:Y:S02]  /*0b20*/  STL [R10], R27 ;  /* 0x0000001b0a007387 */ /* 0x0005e40000100800 */
[----:B------:R-:W-:-:S02]  /*0b30*/  LEA R7, R26, R1, 0x2 ;  /* 0x000000011a077211 */ /* 0x000fc400078e10ff */
[----:B------:R2:W-:Y:S04]  /*0b40*/  STL [R5], R8 ;  /* 0x0000000805007387 */ /* 0x0005e80000100800 */
[----:B----4-:R2:W-:Y:S04]  /*0b50*/  STL [R7], R6 ;  /* 0x0000000607007387 */ /* 0x0105e80000100800 */
[----:B------:R2:W-:Y:S01]  /*0b60*/  STL [R9], R4 ;  /* 0x0000000409007387 */ /* 0x0005e20000100800 */
[----:B------:R-:W-:Y:S01]  /*0b70*/  IADD3 R24, PT, PT, R24, 0x10, RZ ;  /* 0x0000001018187810 */ /* 0x000fe20007ffe0ff */
[----:B------:R-:W-:Y:S06]  /*0b80*/  @!P2 BRA `(.L_x_73) ;  /* 0xfffffff80074a947 */ /* 0x000fec000383ffff */
.L_x_72:
[----:B------:R-:W-:Y:S05]  /*0b90*/  BSYNC.RECONVERGENT B4 ;  /* 0x0000000000047941 */ /* 0x000fea0003800200 */
.L_x_71:
[----:B------:R-:W-:Y:S01]  /*0ba0*/  IMAD.MOV R2, RZ, RZ, -R21 ;  /* 0x000000ffff027224 */ /* 0x000fe200078e0a15 */
[----:B------:R-:W-:Y:S04]  /*0bb0*/  BSSY.RECONVERGENT B4, `(.L_x_74) ;  /* 0x0000036000047945 */ /* 0x000fe80003800200 */
[----:B------:R-:W-:-:S13]  /*0bc0*/  ISETP.GT.AND P2, PT, R2, 0x4, PT ;  /* 0x000000040200780c */ /* 0x000fda0003f44270 */
[----:B------:R-:W-:Y:S05]  /*0bd0*/  @!P2 BRA `(.L_x_75) ;  /* 0x0000000000cca947 */ /* 0x000fea0003800000 */
[----:B------:R-:W1:Y:S01]  /*0be0*/  LDC.64 R2, c[0x0][0x388] ;  /* 0x0000e200ff027b82 */ /* 0x000e620000000a00 */
[C---:B------:R-:W-:Y:S01]  /*0bf0*/  IADD3 R11, PT, PT, R23.reuse, -0x3, RZ ;  /* 0xfffffffd170b7810 */ /* 0x040fe20007ffe0ff */
[C---:B--2---:R-:W-:Y:S01]  /*0c00*/  VIADD R9, R23.reuse, 0xfffffffe ;  /* 0xfffffffe17097836 */ /* 0x044fe20000000000 */
[C---:B------:R-:W-:Y:S01]  /*0c10*/  IADD3 R29, PT, PT, R23.reuse, -0x1, RZ ;  /* 0xffffffff171d7810 */ /* 0x040fe20007ffe0ff */
[----:B0-----:R-:W-:Y:S02]  /*0c20*/  VIADD R7, R23, 0x1 ;  /* 0x0000000117077836 */ /* 0x001fe40000000000 */
[----:B-1----:R-:W-:-:S04]  /*0c30*/  IMAD.WIDE.U32 R10, R11, 0x4, R2 ;  /* 0x000000040b0a7825 */ /* 0x002fc800078e0002 */
[--C-:B------:R-:W-:Y:S01]  /*0c40*/  IMAD.WIDE.U32 R4, R23, 0x4, R2.reuse ;  /* 0x0000000417047825 */ /* 0x100fe200078e0002 */
[----:B------:R0:W2:Y:S03]  /*0c50*/  LDG.E R25, desc[UR4][R10.64] ;  /* 0x000000040a197981 */ /* 0x0000a6000c1e1900 */
[--C-:B------:R-:W-:Y:S02]  /*0c60*/  IMAD.WIDE.U32 R8, R9, 0x4, R2.reuse ;  /* 0x0000000409087825 */ /* 0x100fe400078e0002 */
[----:B------:R1:W3:Y:S02]  /*0c70*/  LDG.E R4, desc[UR4][R4.64] ;  /* 0x0000000404047981 */ /* 0x0002e4000c1e1900 */
[--C-:B------:R-:W-:Y:S02]  /*0c80*/  IMAD.WIDE.U32 R28, R29, 0x4, R2.reuse ;  /* 0x000000041d1c7825 */ /* 0x100fe400078e0002 */
[----:B------:R4:W5:Y:S01]  /*0c90*/  LDG.E R26, desc[UR4][R8.64] ;  /* 0x00000004081a7981 */ /* 0x000962000c1e1900 */
[----:B0-----:R-:W-:Y:S01]  /*0ca0*/  IADD3 R11, PT, PT, R23, 0x2, RZ ;  /* 0x00000002170b7810 */ /* 0x001fe20007ffe0ff */
[----:B------:R-:W-:-:S02]  /*0cb0*/  IMAD.WIDE.U32 R6, R7, 0x4, R2 ;  /* 0x0000000407067825 */ /* 0x000fc400078e0002 */
[----:B------:R0:W3:Y:S01]  /*0cc0*/  LDG.E R27, desc[UR4][R28.64] ;  /* 0x000000041c1b7981 */ /* 0x0000e2000c1e1900 */
[----:B-1----:R-:W-:Y:S01]  /*0cd0*/  IADD3 R5, PT, PT, R23, 0x4, RZ ;  /* 0x0000000417057810 */ /* 0x002fe20007ffe0ff */
[--C-:B------:R-:W-:Y:S02]  /*0ce0*/  IMAD.WIDE.U32 R10, R11, 0x4, R2.reuse ;  /* 0x000000040b0a7825 */ /* 0x100fe400078e0002 */
[----:B------:R1:W3:Y:S02]  /*0cf0*/  LDG.E R6, desc[UR4][R6.64] ;  /* 0x0000000406067981 */ /* 0x0002e4000c1e1900 */
[----:B----4-:R-:W-:Y:S02]  /*0d00*/  VIADD R9, R23, 0x3 ;  /* 0x0000000317097836 */ /* 0x010fe40000000000 */
[----:B------:R-:W4:Y:S02]  /*0d10*/  LDG.E R10, desc[UR4][R10.64] ;  /* 0x000000040a0a7981 */ /* 0x000f24000c1e1900 */
[----:B------:R-:W-:-:S04]  /*0d20*/  IMAD.WIDE.U32 R8, R9, 0x4, R2 ;  /* 0x0000000409087825 */ /* 0x000fc800078e0002 */
[----:B------:R-:W-:Y:S02]  /*0d30*/  IMAD.WIDE.U32 R2, R5, 0x4, R2 ;  /* 0x0000000405027825 */ /* 0x000fe400078e0002 */
[----:B------:R1:W4:Y:S04]  /*0d40*/  LDG.E R8, desc[UR4][R8.64] ;  /* 0x0000000408087981 */ /* 0x000328000c1e1900 */
[----:B------:R1:W4:Y:S01]  /*0d50*/  LDG.E R2, desc[UR4][R2.64] ;  /* 0x0000000402027981 */ /* 0x000322000c1e1900 */
[C---:B0-----:R-:W-:Y:S01]  /*0d60*/  VIADD R28, R24.reuse, 0xffffffff ;  /* 0xffffffff181c7836 */ /* 0x041fe20000000000 */
[C---:B------:R-:W-:Y:S01]  /*0d70*/  IADD3 R29, PT, PT, R24.reuse, 0x1, RZ ;  /* 0x00000001181d7810 */ /* 0x040fe20007ffe0ff */
[----:B------:R-:W-:-:S03]  /*0d80*/  VIADD R5, R24, 0x2 ;  /* 0x0000000218057836 */ /* 0x000fc60000000000 */
[-C--:B------:R-:W-:Y:S01]  /*0d90*/  LEA R28, R28, R1.reuse, 0x2 ;  /* 0x000000011c1c7211 */ /* 0x080fe200078e10ff */
[C-C-:B-1----:R-:W-:Y:S01]  /*0da0*/  IMAD R7, R24.reuse, 0x4, R1.reuse ;  /* 0x0000000418077824 */ /* 0x142fe200078e0201 */
[C---:B------:R-:W-:Y:S01]  /*0db0*/  IADD3 R9, PT, PT, R24.reuse, 0x3, RZ ;  /* 0x0000000318097810 */ /* 0x040fe20007ffe0ff */
[C---:B------:R-:W-:Y:S01]  /*0dc0*/  VIADD R3, R24.reuse, 0x4 ;  /* 0x0000000418037836 */ /* 0x040fe20000000000 */
[----:B------:R-:W-:Y:S01]  /*0dd0*/  IADD3 R11, PT, PT, R24, 0x5, RZ ;  /* 0x00000005180b7810 */ /* 0x000fe20007ffe0ff */
[--C-:B------:R-:W-:Y:S01]  /*0de0*/  IMAD R5, R5, 0x4, R1.reuse ;  /* 0x0000000405057824 */ /* 0x100fe200078e0201 */
[-C--:B------:R-:W-:Y:S02]  /*0df0*/  LEA R29, R29, R1.reuse, 0x2 ;  /* 0x000000011d1d7211 */ /* 0x080fe400078e10ff */
[-C--:B------:R-:W-:Y:S01]  /*0e00*/  LEA R9, R9, R1.reuse, 0x2 ;  /* 0x0000000109097211 */ /* 0x080fe200078e10ff */
[----:B------:R-:W-:Y:S01]  /*0e10*/  IMAD R11, R11, 0x4, R1 ;  /* 0x000000040b0b7824 */ /* 0x000fe200078e0201 */
[----:B------:R-:W-:-:S02]  /*0e20*/  LEA R3, R3, R1, 0x2 ;  /* 0x0000000103037211 */ /* 0x000fc400078e10ff */
[----:B------:R-:W-:Y:S02]  /*0e30*/  PLOP3.LUT P0, PT, PT, PT, PT, 0x8, 0x80 ;  /* 0x000000000080781c */ /* 0x000fe40003f0e170 */
[----:B------:R-:W-:Y:S02]  /*0e40*/  IADD3 R21, PT, PT, R21, 0x8, RZ ;  /* 0x0000000815157810 */ /* 0x000fe40007ffe0ff */
[----:B------:R-:W-:Y:S01]  /*0e50*/  IADD3 R23, PT, PT, R23, 0x8, RZ ;  /* 0x0000000817177810 */ /* 0x000fe20007ffe0ff */
[----:B--2---:R0:W-:Y:S02]  /*0e60*/  STL [R28], R25 ;  /* 0x000000191c007387 */ /* 0x0041e40000100800 */
[----:B0-----:R-:W-:Y:S02]  /*0e70*/  VIADD R28, R24, 0x6 ;  /* 0x00000006181c7836 */ /* 0x001fe40000000000 */
[----:B-----5:R0:W-:Y:S04]  /*0e80*/  STL [R7], R26 ;  /* 0x0000001a07007387 */ /* 0x0201e80000100800 */
[----:B---3--:R1:W-:Y:S04]  /*0e90*/  STL [R29], R27 ;  /* 0x0000001b1d007387 */ /* 0x0083e80000100800 */
[----:B------:R1:W-:Y:S01]  /*0ea0*/  STL [R5], R4 ;  /* 0x0000000405007387 */ /* 0x0003e20000100800 */
[----:B0-----:R-:W-:-:S03]  /*0eb0*/  LEA R7, R28, R1, 0x2 ;  /* 0x000000011c077211 */ /* 0x001fc600078e10ff */
[----:B------:R1:W-:Y:S04]  /*0ec0*/  STL [R9], R6 ;  /* 0x0000000609007387 */ /* 0x0003e80000100800 */
[----:B----4-:R1:W-:Y:S04]  /*0ed0*/  STL [R3], R10 ;  /* 0x0000000a03007387 */ /* 0x0103e80000100800 */
[----:B------:R1:W-:Y:S04]  /*0ee0*/  STL [R11], R8 ;  /* 0x000000080b007387 */ /* 0x0003e80000100800 */
[----:B------:R1:W-:Y:S01]  /*0ef0*/  STL [R7], R2 ;  /* 0x0000000207007387 */ /* 0x0003e20000100800 */
[----:B------:R-:W-:-:S07]  /*0f00*/  VIADD R24, R24, 0x8 ;  /* 0x0000000818187836 */ /* 0x000fce0000000000 */
.L_x_75:
[----:B------:R-:W-:Y:S05]  /*0f10*/  BSYNC.RECONVERGENT B4 ;  /* 0x0000000000047941 */ /* 0x000fea0003800200 */
.L_x_74:
[----:B------:R-:W-:-:S13]  /*0f20*/  ISETP.NE.OR P0, PT, R21, RZ, P0 ;  /* 0x000000ff1500720c */ /* 0x000fda0000705670 */
[----:B------:R-:W-:Y:S05]  /*0f30*/  @!P0 BREAK.RELIABLE B0 ;  /* 0x0000000000008942 */ /* 0x000fea0003800100 */
[----:B------:R-:W-:Y:S05]  /*0f40*/  @!P0 BRA `(.L_x_76) ;  /* 0x0000000000748947 */ /* 0x000fea0003800000 */
.L_x_70:
[----:B------:R-:W-:Y:S05]  /*0f50*/  BSYNC.RELIABLE B0 ;  /* 0x0000000000007941 */ /* 0x000fea0003800100 */
.L_x_69:
[----:B01----:R-:W1:Y:S01]  /*0f60*/  LDC.64 R2, c[0x0][0x388] ;  /* 0x0000e200ff027b82 */ /* 0x003e620000000a00 */
[C---:B--2---:R-:W-:Y:S01]  /*0f70*/  IADD3 R9, PT, PT, R23.reuse, -0x3, RZ ;  /* 0xfffffffd17097810 */ /* 0x044fe20007ffe0ff */
[C---:B0-----:R-:W-:Y:S01]  /*0f80*/  VIADD R7, R23.reuse, 0xfffffffe ;  /* 0xfffffffe17077836 */ /* 0x041fe20000000000 */
[----:B------:R-:W-:-:S03]  /*0f90*/  IADD3 R5, PT, PT, R23, -0x1, RZ ;  /* 0xffffffff17057810 */ /* 0x000fc60007ffe0ff */
[----:B-1----:R-:W-:-:S04]  /*0fa0*/  IMAD.WIDE.U32 R8, R9, 0x4, R2 ;  /* 0x0000000409087825 */ /* 0x002fc800078e0002 */
        /* <DEDUP_REMOVED lines=18> */
[----:B--2---:R0:W-:Y:S04]  /*10d0*/  STL [R11], R8 ;  /* 0x000000080b007387 */ /* 0x0041e80000100800 */
[----:B---3--:R0:W-:Y:S04]  /*10e0*/  STL [R25], R6 ;  /* 0x0000000619007387 */ /* 0x0081e80000100800 */
[----:B----4-:R0:W-:Y:S04]  /*10f0*/  STL [R27], R4 ;  /* 0x000000041b007387 */ /* 0x0101e80000100800 */
[----:B-----5:R0:W-:Y:S01]  /*1100*/  STL [R29], R2 ;  /* 0x000000021d007387 */ /* 0x0201e20000100800 */
[----:B------:R-:W-:Y:S05]  /*1110*/  @P0 BRA `(.L_x_69) ;  /* 0xfffffffc00900947 */ /* 0x000fea000383ffff */
.L_x_76:
[----:B------:R-:W-:Y:S05]  /*1120*/  BSYNC.RECONVERGENT B1 ;  /* 0x0000000000017941 */ /* 0x000fea0003800200 */
.L_x_68:
[----:B------:R-:W-:-:S07]  /*1130*/  VIADD R24, R24, 0xffffffff ;  /* 0xffffffff18187836 */ /* 0x000fce0000000000 */
.L_x_66:
[----:B------:R-:W-:Y:S05]  /*1140*/  BSYNC.RECONVERGENT B2 ;  /* 0x0000000000027941 */ /* 0x000fea0003800200 */
.L_x_65:
[----:B------:R-:W-:-:S04]  /*1150*/  IADD3 R19, PT, PT, R19, 0x1, RZ ;  /* 0x0000000113137810 */ /* 0x000fc80007ffe0ff */
[----:B------:R-:W-:-:S13]  /*1160*/  ISETP.NE.AND P0, PT, R19, R0, PT ;  /* 0x000000001300720c */ /* 0x000fda0003f05270 */
[----:B------:R-:W-:Y:S05]  /*1170*/  @P0 BRA `(.L_x_77) ;  /* 0xfffffff000340947 */ /* 0x000fea000383ffff */
.L_x_64:
[----:B------:R-:W-:Y:S05]  /*1180*/  BSYNC.RECONVERGENT B3 ;  /* 0x0000000000037941 */ /* 0x000fea0003800200 */
.L_x_63:
[----:B------:R-:W-:Y:S05]  /*1190*/  WARPSYNC.ALL ;  /* 0x0000000000007948 */ /* 0x000fea0003800000 */
[----:B------:R-:W3:Y:S01]  /*11a0*/  LDC R0, c[0x0][0x39c] ;  /* 0x0000e700ff007b82 */ /* 0x000ee20000000800 */
[----:B------:R-:W3:Y:S02]  /*11b0*/  LDCU UR6, c[0x0][0x3a0] ;  /* 0x00007400ff0677ac */ /* 0x000ee40008000800 */
[----:B---3--:R-:W-:-:S05]  /*11c0*/  IMAD R0, R0, UR6, RZ ;  /* 0x0000000600007c24 */ /* 0x008fca000f8e02ff */
[----:B------:R-:W-:-:S13]  /*11d0*/  ISETP.GE.AND P0, PT, R0, 0x2, PT ;  /* 0x000000020000780c */ /* 0x000fda0003f06270 */
[----:B------:R-:W-:Y:S05]  /*11e0*/  @!P0 BRA `(.L_x_78) ;  /* 0x0000000000548947 */ /* 0x000fea0003800000 */
[----:B01----:R-:W-:-:S07]  /*11f0*/  HFMA2 R2, -RZ, RZ, 0, 5.9604644775390625e-08 ;  /* 0x00000001ff027431 */ /* 0x003fce00000001ff */
.L_x_82:
[----:B------:R-:W-:-:S05]  /*1200*/  IMAD R3, R2, 0x4, R1 ;  /* 0x0000000402037824 */ /* 0x000fca00078e0201 */
[----:B--23--:R0:W5:Y:S01]  /*1210*/  LDL R5, [R3] ;  /* 0x0000000003057983 */ /* 0x00c1620000100800 */
[----:B------:R-:W-:Y:S01]  /*1220*/  MOV R4, R2 ;  /* 0x0000000200047202 */ /* 0x000fe20000000f00 */
[----:B------:R-:W-:Y:S01]  /*1230*/  BSSY.RECONVERGENT B0, `(.L_x_79) ;  /* 0x000000d000007945 */ /* 0x000fe20003800200 */
[----:B------:R-:W-:-:S04]  /*1240*/  IADD3 R2, PT, PT, R2, 0x1, RZ ;  /* 0x0000000102027810 */ /* 0x000fc80007ffe0ff */
[----:B------:R-:W-:-:S13]  /*1250*/  ISETP.NE.AND P1, PT, R2, R0, PT ;  /* 0x000000000200720c */ /* 0x000fda0003f25270 */
.L_x_81:
[----:B------:R-:W-:-:S05]  /*1260*/  VIADD R6, R4, 0xffffffff ;  /* 0xffffffff04067836 */ /* 0x000fca0000000000 */
        /* <DEDUP_REMOVED lines=9> */
.L_x_80:
[----:B------:R-:W-:Y:S05]  /*1300*/  BSYNC.RECONVERGENT B0 ;  /* 0x0000000000007941 */ /* 0x000fea0003800200 */
.L_x_79:
[----:B------:R-:W-:-:S05]  /*1310*/  LEA R4, R4, R1, 0x2 ;  /* 0x0000000104047211 */ /* 0x000fca00078e10ff */
[----:B------:R3:W-:Y:S01]  /*1320*/  STL [R4], R5 ;  /* 0x0000000504007387 */ /* 0x0007e20000100800 */
[----:B------:R-:W-:Y:S05]  /*1330*/  @P1 BRA `(.L_x_82) ;  /* 0xfffffffc00b01947 */ /* 0x000fea000383ffff */
.L_x_78:
[----:B------:R-:W-:Y:S01]  /*1340*/  LEA.HI R0, R0, R0, RZ, 0x1 ;  /* 0x0000000000007211 */ /* 0x000fe200078f08ff */
[----:B------:R-:W4:Y:S01]  /*1350*/  LDCU UR6, c[0x0][0x398] ;  /* 0x00007300ff0677ac */ /* 0x000f220008000800 */
[----:B01----:R-:W0:Y:S02]  /*1360*/  LDC.64 R2, c[0x0][0x380] ;  /* 0x0000e000ff027b82 */ /* 0x003e240000000a00 */
[----:B------:R-:W-:Y:S01]  /*1370*/  SHF.R.S32.HI R0, RZ, 0x1, R0 ;  /* 0x00000001ff007819 */ /* 0x000fe20000011400 */
[----:B------:R-:W1:Y:S03]  /*1380*/  LDCU UR7, c[0x0][0x394] ;  /* 0x00007280ff0777ac */ /* 0x000e660008000800 */
[----:B------:R-:W-:-:S05]  /*1390*/  LEA R0, R0, R1, 0x2 ;  /* 0x0000000100007211 */ /* 0x000fca00078e10ff */
[----:B--23--:R-:W2:Y:S01]  /*13a0*/  LDL R5, [R0] ;  /* 0x0000000000057983 */ /* 0x00cea20000100800 */
[----:B----4-:R-:W-:-:S04]  /*13b0*/  IMAD R13, R13, UR6, R14 ;  /* 0x000000060d0d7c24 */ /* 0x010fc8000f8e020e */
[----:B-1----:R-:W-:-:S04]  /*13c0*/  IMAD R13, R13, UR7, R12 ;  /* 0x000000070d0d7c24 */ /* 0x002fc8000f8e020c */
[----:B0-----:R-:W-:-:S05]  /*13d0*/  IMAD.WIDE.U32 R2, R13, 0x4, R2 ;  /* 0x000000040d027825 */ /* 0x001fca00078e0002 */
[----:B--2---:R-:W-:Y:S01]  /*13e0*/  STG.E desc[UR4][R2.64], R5 ;  /* 0x0000000502007986 */ /* 0x004fe2000c101904 */
[----:B------:R-:W-:Y:S05]  /*13f0*/  EXIT ;  /* 0x000000000000794d */ /* 0x000fea0003800000 */
.L_x_83:
        /* <DEDUP_REMOVED lines=16> */
.L_x_87:


//--------------------- .nv.shared.reserved.0     --------------------------
	.section	.nv.shared.reserved.0,"aw",@nobits
	.weak		__nv_reservedSMEM_offset_0_alias
	.size		__nv_reservedSMEM_offset_0_alias, 0, 64
	.other		__nv_reservedSMEM_offset_0_alias,@"STO_CUDA_RESERVED_SHARED STV_DEFAULT"
__nv_reservedSMEM_offset_0_alias:
	.zero		0
	.zero		64


//--------------------- .nv.constant0.two_dim_remove_dark_outliers --------------------------
	.section	.nv.constant0.two_dim_remove_dark_outliers,"a",@progbits
	.sectionflags	@""
	.align	4
.nv.constant0.two_dim_remove_dark_outliers:
	.zero		932


//--------------------- .nv.constant0.two_dim_remove_light_outliers --------------------------
	.section	.nv.constant0.two_dim_remove_light_outliers,"a",@progbits
	.sectionflags	@""
	.align	4
.nv.constant0.two_dim_remove_light_outliers:
	.zero		932


//--------------------- .nv.constant0.two_dim_median_filter --------------------------
	.section	.nv.constant0.two_dim_median_filter,"a",@progbits
	.sectionflags	@""
	.align	4
.nv.constant0.two_dim_median_filter:
	.zero		928


//--------------------- .nv.constant0.three_dim_median_filter --------------------------
	.section	.nv.constant0.three_dim_median_filter,"a",@progbits
	.sectionflags	@""
	.align	4
.nv.constant0.three_dim_median_filter:
	.zero		932


//--------------------- SYMBOLS --------------------------

	.type		.nv.reservedSmem.offset0,@object
	.size		.nv.reservedSmem.offset0,0x4
